	.target	sm_90a

	.elftype	@"ET_EXEC"


//--------------------- .note.nv.tkinfo           --------------------------
	.section	.note.nv.tkinfo,"",@"SHT_NOTE"
	.sectionflags	@"SHF_NOTE_NV_TKINFO"
	.tkinfo
        /*0018*/ 	.word	0x00000002
        /*0030*/ 	.string	""
        /*0030*/ 	.string	"ptxas"
        /*0030*/ 	.string	"Cuda compilation tools, release 13.0, V13.0.88"
        /*0030*/ 	.string	"Build cuda_13.0.r13.0/compiler.36424714_0"
        /*0030*/ 	.string	"-v  -suppress-debug-info  -lineinfo  -arch sm_90a "



//--------------------- .note.nv.cuinfo           --------------------------
	.section	.note.nv.cuinfo,"",@"SHT_NOTE"
	.sectionflags	@"SHF_NOTE_NV_CUINFO"
        /*0018*/ 	.short	0x0002
        /*001a*/ 	.short	0x005a
        /*001c*/ 	.short	0x0082
	.zero		2


//--------------------- .nv.info                  --------------------------
	.section	.nv.info,"",@"SHT_CUDA_INFO"
	.align	4


	//----- nvinfo : EIATTR_REGCOUNT
	.align		4
        /*0000*/ 	.byte	0x04, 0x2f
        /*0002*/ 	.short	(.L_1 - .L_0)
	.align		4
.L_0:
        /*0004*/ 	.word	index@(matmul_kernel)
        /*0008*/ 	.word	0x000000a7


	//----- nvinfo : EIATTR_FRAME_SIZE
	.align		4
.L_1:
        /*000c*/ 	.byte	0x04, 0x11
        /*000e*/ 	.short	(.L_3 - .L_2)
	.align		4
.L_2:
        /*0010*/ 	.word	index@(matmul_kernel)
        /*0014*/ 	.word	0x00000000


	//----- nvinfo : EIATTR_MIN_STACK_SIZE
	.align		4
.L_3:
        /*0018*/ 	.byte	0x04, 0x12
        /*001a*/ 	.short	(.L_5 - .L_4)
	.align		4
.L_4:
        /*001c*/ 	.word	index@(matmul_kernel)
        /*0020*/ 	.word	0x00000000
.L_5:


//--------------------- .nv.compat                --------------------------
	.section	.nv.compat,"",@"SHT_CUDA_COMPAT_INFO"
	.align	4
        /*0000*/ 	.byte	0x02, 0x09, 0x01, 0x00, 0x02, 0x02, 0x04, 0x00, 0x02, 0x05, 0x05, 0x00, 0x03, 0x07, 0x01, 0x01
        /*0010*/ 	.byte	0x02, 0x03, 0x00, 0x00, 0x02, 0x06, 0x01, 0x00, 0x04, 0x0b, 0x08, 0x00, 0x00, 0x00, 0x00, 0x00
        /*0020*/ 	.byte	0x00, 0x00, 0x00, 0x00


//--------------------- .nv.info.matmul_kernel    --------------------------
	.section	.nv.info.matmul_kernel,"",@"SHT_CUDA_INFO"
	.sectionflags	@""
	.align	4


	//----- nvinfo : EIATTR_CUDA_API_VERSION
	.align		4
        /*0000*/ 	.byte	0x04, 0x37
        /*0002*/ 	.short	(.L_7 - .L_6)
.L_6:
        /*0004*/ 	.word	0x00000082


	//----- nvinfo : EIATTR_KPARAM_INFO
	.align		4
.L_7:
        /*0008*/ 	.byte	0x04, 0x17
        /*000a*/ 	.short	(.L_9 - .L_8)
.L_8:
        /*000c*/ 	.word	0x00000000
        /*0010*/ 	.short	0x000d
        /*0012*/ 	.short	0x0048
        /*0014*/ 	.byte	0x00, 0xf4, 0x21, 0x00


	//----- nvinfo : EIATTR_KPARAM_INFO
	.align		4
.L_9:
        /*0018*/ 	.byte	0x04, 0x17
        /*001a*/ 	.short	(.L_11 - .L_10)
.L_10:
        /*001c*/ 	.word	0x00000000
        /*0020*/ 	.short	0x000c
        /*0022*/ 	.short	0x0040
        /*0024*/ 	.byte	0x00, 0xf4, 0x21, 0x00


	//----- nvinfo : EIATTR_KPARAM_INFO
	.align		4
.L_11:
        /*0028*/ 	.byte	0x04, 0x17
        /*002a*/ 	.short	(.L_13 - .L_12)
.L_12:
        /*002c*/ 	.word	0x00000000
        /*0030*/ 	.short	0x000b
        /*0032*/ 	.short	0x0038
        /*0034*/ 	.byte	0x00, 0xf0, 0x11, 0x00


	//----- nvinfo : EIATTR_KPARAM_INFO
	.align		4
.L_13:
        /*0038*/ 	.byte	0x04, 0x17
        /*003a*/ 	.short	(.L_15 - .L_14)
.L_14:
        /*003c*/ 	.word	0x00000000
        /*0040*/ 	.short	0x000a
        /*0042*/ 	.short	0x0034
        /*0044*/ 	.byte	0x00, 0xf0, 0x11, 0x00


	//----- nvinfo : EIATTR_KPARAM_INFO
	.align		4
.L_15:
        /*0048*/ 	.byte	0x04, 0x17
        /*004a*/ 	.short	(.L_17 - .L_16)
.L_16:
        /*004c*/ 	.word	0x00000000
        /*0050*/ 	.short	0x0009
        /*0052*/ 	.short	0x0030
        /*0054*/ 	.byte	0x00, 0xf0, 0x11, 0x00


	//----- nvinfo : EIATTR_KPARAM_INFO
	.align		4
.L_17:
        /*0058*/ 	.byte	0x04, 0x17
        /*005a*/ 	.short	(.L_19 - .L_18)
.L_18:
        /*005c*/ 	.word	0x00000000
        /*0060*/ 	.short	0x0008
        /*0062*/ 	.short	0x002c
        /*0064*/ 	.byte	0x00, 0xf0, 0x11, 0x00


	//----- nvinfo : EIATTR_KPARAM_INFO
	.align		4
.L_19:
        /*0068*/ 	.byte	0x04, 0x17
        /*006a*/ 	.short	(.L_21 - .L_20)
.L_20:
        /*006c*/ 	.word	0x00000000
        /*0070*/ 	.short	0x0007
        /*0072*/ 	.short	0x0028
        /*0074*/ 	.byte	0x00, 0xf0, 0x11, 0x00


	//----- nvinfo : EIATTR_KPARAM_INFO
	.align		4
.L_21:
        /*0078*/ 	.byte	0x04, 0x17
        /*007a*/ 	.short	(.L_23 - .L_22)
.L_22:
        /*007c*/ 	.word	0x00000000
        /*0080*/ 	.short	0x0006
        /*0082*/ 	.short	0x0024
        /*0084*/ 	.byte	0x00, 0xf0, 0x11, 0x00


	//----- nvinfo : EIATTR_KPARAM_INFO
	.align		4
.L_23:
        /*0088*/ 	.byte	0x04, 0x17
        /*008a*/ 	.short	(.L_25 - .L_24)
.L_24:
        /*008c*/ 	.word	0x00000000
        /*0090*/ 	.short	0x0005
        /*0092*/ 	.short	0x0020
        /*0094*/ 	.byte	0x00, 0xf0, 0x11, 0x00


	//----- nvinfo : EIATTR_KPARAM_INFO
	.align		4
.L_25:
        /*0098*/ 	.byte	0x04, 0x17
        /*009a*/ 	.short	(.L_27 - .L_26)
.L_26:
        /*009c*/ 	.word	0x00000000
        /*00a0*/ 	.short	0x0004
        /*00a2*/ 	.short	0x001c
        /*00a4*/ 	.byte	0x00, 0xf0, 0x11, 0x00


	//----- nvinfo : EIATTR_KPARAM_INFO
	.align		4
.L_27:
        /*00a8*/ 	.byte	0x04, 0x17
        /*00aa*/ 	.short	(.L_29 - .L_28)
.L_28:
        /*00ac*/ 	.word	0x00000000
        /*00b0*/ 	.short	0x0003
        /*00b2*/ 	.short	0x0018
        /*00b4*/ 	.byte	0x00, 0xf0, 0x11, 0x00


	//----- nvinfo : EIATTR_KPARAM_INFO
	.align		4
.L_29:
        /*00b8*/ 	.byte	0x04, 0x17
        /*00ba*/ 	.short	(.L_31 - .L_30)
.L_30:
        /*00bc*/ 	.word	0x00000000
        /*00c0*/ 	.short	0x0002
        /*00c2*/ 	.short	0x0010
        /*00c4*/ 	.byte	0x00, 0xf4, 0x21, 0x00


	//----- nvinfo : EIATTR_KPARAM_INFO
	.align		4
.L_31:
        /*00c8*/ 	.byte	0x04, 0x17
        /*00ca*/ 	.short	(.L_33 - .L_32)
.L_32:
        /*00cc*/ 	.word	0x00000000
        /*00d0*/ 	.short	0x0001
        /*00d2*/ 	.short	0x0008
        /*00d4*/ 	.byte	0x00, 0xf4, 0x21, 0x00


	//----- nvinfo : EIATTR_KPARAM_INFO
	.align		4
.L_33:
        /*00d8*/ 	.byte	0x04, 0x17
        /*00da*/ 	.short	(.L_35 - .L_34)
.L_34:
        /*00dc*/ 	.word	0x00000000
        /*00e0*/ 	.short	0x0000
        /*00e2*/ 	.short	0x0000
        /*00e4*/ 	.byte	0x00, 0xf4, 0x21, 0x00


	//----- nvinfo : EIATTR_EXPLICIT_CLUSTER
	.align		4
.L_35:
        /*00e8*/ 	.byte	0x01, 0x3e
	.zero		2


	//----- nvinfo : EIATTR_CTA_PER_CLUSTER
	.align		4
        /*00ec*/ 	.byte	0x04, 0x3d
        /*00ee*/ 	.short	(.L_37 - .L_36)
.L_36:
        /*00f0*/ 	.word	0x00000002
        /*00f4*/ 	.word	0x00000001
        /*00f8*/ 	.word	0x00000001


	//----- nvinfo : EIATTR_SPARSE_MMA_MASK
	.align		4
.L_37:
        /*00fc*/ 	.byte	0x03, 0x50
        /*00fe*/ 	.short	0x0000


	//----- nvinfo : EIATTR_MAXREG_COUNT
	.align		4
        /*0100*/ 	.byte	0x03, 0x1b
        /*0102*/ 	.short	0x00ff


	//----- nvinfo : EIATTR_NUM_BARRIERS
	.align		4
        /*0104*/ 	.byte	0x02, 0x4c
        /*0106*/ 	.byte	0x01
	.zero		1


	//----- nvinfo : EIATTR_MERCURY_ISA_VERSION
	.align		4
        /*0108*/ 	.byte	0x03, 0x5f
        /*010a*/ 	.short	0x0101


	//----- nvinfo : EIATTR_EXIT_INSTR_OFFSETS
	.align		4
        /*010c*/ 	.byte	0x04, 0x1c
        /*010e*/ 	.short	(.L_39 - .L_38)


	//   ....[0]....
.L_38:
        /*0110*/ 	.word	0x00003a20


	//   ....[1]....
        /*0114*/ 	.word	0x00003a50


	//----- nvinfo : EIATTR_REQNTID
	.align		4
.L_39:
        /*0118*/ 	.byte	0x04, 0x10
        /*011a*/ 	.short	(.L_41 - .L_40)
.L_40:
        /*011c*/ 	.word	0x00000080
        /*0120*/ 	.word	0x00000001
        /*0124*/ 	.word	0x00000001


	//----- nvinfo : EIATTR_CBANK_PARAM_SIZE
	.align		4
.L_41:
        /*0128*/ 	.byte	0x03, 0x19
        /*012a*/ 	.short	0x0050


	//----- nvinfo : EIATTR_PARAM_CBANK
	.align		4
        /*012c*/ 	.byte	0x04, 0x0a
        /*012e*/ 	.short	(.L_43 - .L_42)
	.align		4
.L_42:
        /*0130*/ 	.word	index@(.nv.constant0.matmul_kernel)
        /*0134*/ 	.short	0x0210
        /*0136*/ 	.short	0x0050


	//----- nvinfo : EIATTR_SW_WAR
	.align		4
.L_43:
        /*0138*/ 	.byte	0x04, 0x36
        /*013a*/ 	.short	(.L_45 - .L_44)
.L_44:
        /*013c*/ 	.word	0x00000008
.L_45:


//--------------------- .nv.callgraph             --------------------------
	.section	.nv.callgraph,"",@"SHT_CUDA_CALLGRAPH"
	.align	4
	.sectionentsize	8
	.align		4
        /*0000*/ 	.word	0x00000000
	.align		4
        /*0004*/ 	.word	0xffffffff
	.align		4
        /*0008*/ 	.word	0x00000000
	.align		4
        /*000c*/ 	.word	0xfffffffe
	.align		4
        /*0010*/ 	.word	0x00000000
	.align		4
        /*0014*/ 	.word	0xfffffffd
	.align		4
        /*0018*/ 	.word	0x00000000
	.align		4
        /*001c*/ 	.word	0xfffffffc


//--------------------- .text.matmul_kernel       --------------------------
	.section	.text.matmul_kernel,"ax",@progbits
	.align	128
        .global         matmul_kernel
        .type           matmul_kernel,@function
        .size           matmul_kernel,(.L_x_3 - matmul_kernel)
        .other          matmul_kernel,@"STO_CUDA_ENTRY STV_DEFAULT"
matmul_kernel:
.text.matmul_kernel:
[----:B------:R-:W-:Y:S08]  /*0000*/  LDC R1, c[0x0][0x28] ;  /* 0x00000a00ff017b82 */ /* 0x000ff00000000800 */
[----:B------:R-:W0:Y:S01]  /*0010*/  LDC.64 R28, c[0x0][0x228] ;  /* 0x00008a00ff1c7b82 */ /* 0x000e220000000a00 */
[----:B------:R-:W-:Y:S01]  /*0020*/  ULDC.64 UR24, c[0x0][0x208] ;  /* 0x0000820000187ab9 */ /* 0x000fe20000000a00 */
[----:B------:R-:W-:-:S02]  /*0030*/  CS2R R24, SRZ ;  /* 0x0000000000187805 */ /* 0x000fc4000001ff00 */
[----:B------:R-:W-:Y:S02]  /*0040*/  CS2R R26, SRZ ;  /* 0x00000000001a7805 */ /* 0x000fe4000001ff00 */
[----:B------:R-:W-:Y:S02]  /*0050*/  CS2R R32, SRZ ;  /* 0x0000000000207805 */ /* 0x000fe4000001ff00 */
[----:B------:R-:W-:Y:S01]  /*0060*/  CS2R R34, SRZ ;  /* 0x0000000000227805 */ /* 0x000fe2000001ff00 */
[----:B------:R-:W1:Y:S08]  /*0070*/  S2UR UR4, SR_CTAID.X ;  /* 0x00000000000479c3 */ /* 0x000e700000002500 */
[----:B------:R-:W2:Y:S01]  /*0080*/  LDC R52, c[0x0][0x230] ;  /* 0x00008c00ff347b82 */ /* 0x000ea20000000800 */
[----:B0-----:R-:W-:-:S07]  /*0090*/  VIADD R0, R29, 0x3f ;  /* 0x0000003f1d007836 */ /* 0x001fce0000000000 */
[----:B------:R-:W0:Y:S01]  /*00a0*/  S2UR UR12, SR_CgaCtaId ;  /* 0x00000000000c79c3 */ /* 0x000e220000008800 */
[----:B------:R-:W-:Y:S02]  /*00b0*/  SHF.R.S32.HI R3, RZ, 0x1f, R0 ;  /* 0x0000001fff037819 */ /* 0x000fe40000011400 */
[----:B-1----:R-:W-:Y:S01]  /*00c0*/  I2FP.F32.U32 R5, UR4 ;  /* 0x0000000400057c45 */ /* 0x002fe20008201000 */
[----:B------:R-:W-:Y:S01]  /*00d0*/  ULDC UR4, c[0x0][0x150] ;  /* 0x0000540000047ab9 */ /* 0x000fe20000000800 */
[----:B------:R-:W-:-:S03]  /*00e0*/  LEA.HI R3, R3, R0, RZ, 0x6 ;  /* 0x0000000003037211 */ /* 0x000fc600078f30ff */
[----:B------:R-:W-:Y:S01]  /*00f0*/  FMUL R5, R5, UR4 ;  /* 0x0000000405057c20 */ /* 0x000fe20008400000 */
[----:B------:R-:W-:Y:S01]  /*0100*/  SHF.R.S32.HI R3, RZ, 0x6, R3 ;  /* 0x00000006ff037819 */ /* 0x000fe20000011403 */
[----:B--2---:R-:W-:-:S04]  /*0110*/  VIADD R52, R52, 0x3f ;  /* 0x0000003f34347836 */ /* 0x004fc80000000000 */
[----:B------:R-:W-:Y:S01]  /*0120*/  IMAD.SHL.U32 R4, R3, 0x8, RZ ;  /* 0x0000000803047824 */ /* 0x000fe200078e00ff */
[----:B------:R-:W1:Y:S04]  /*0130*/  F2I.U32.TRUNC.NTZ R5, R5 ;  /* 0x0000000500057305 */ /* 0x000e68000020f000 */
[----:B------:R-:W-:-:S04]  /*0140*/  IABS R7, R4 ;  /* 0x0000000400077213 */ /* 0x000fc80000000000 */
[----:B------:R-:W2:Y:S01]  /*0150*/  I2F.RP R0, R7 ;  /* 0x0000000700007306 */ /* 0x000ea20000209400 */
[----:B-1----:R-:W-:-:S07]  /*0160*/  IABS R11, R5 ;  /* 0x00000005000b7213 */ /* 0x002fce0000000000 */
[----:B--2---:R-:W1:Y:S02]  /*0170*/  MUFU.RCP R0, R0 ;  /* 0x0000000000007308 */ /* 0x004e640000001000 */
[----:B-1----:R-:W-:Y:S01]  /*0180*/  VIADD R2, R0, 0xffffffe ;  /* 0x0ffffffe00027836 */ /* 0x002fe20000000000 */
[----:B------:R-:W-:-:S05]  /*0190*/  IABS R0, R4 ;  /* 0x0000000400007213 */ /* 0x000fca0000000000 */
[----:B------:R1:W2:Y:S01]  /*01a0*/  F2I.FTZ.U32.TRUNC.NTZ R3, R2 ;  /* 0x0000000200037305 */ /* 0x0002a2000021f000 */
[----:B------:R-:W-:Y:S02]  /*01b0*/  IMAD.MOV R0, RZ, RZ, -R0 ;  /* 0x000000ffff007224 */ /* 0x000fe400078e0a00 */
[----:B-1----:R-:W-:Y:S02]  /*01c0*/  IMAD.MOV.U32 R2, RZ, RZ, RZ ;  /* 0x000000ffff027224 */ /* 0x002fe400078e00ff */
[----:B--2---:R-:W-:-:S04]  /*01d0*/  IMAD.MOV R6, RZ, RZ, -R3 ;  /* 0x000000ffff067224 */ /* 0x004fc800078e0a03 */
[----:B------:R-:W-:-:S04]  /*01e0*/  IMAD R9, R6, R7, RZ ;  /* 0x0000000706097224 */ /* 0x000fc800078e02ff */
[----:B------:R-:W-:-:S06]  /*01f0*/  IMAD.HI.U32 R2, R3, R9, R2 ;  /* 0x0000000903027227 */ /* 0x000fcc00078e0002 */
[----:B------:R-:W-:-:S04]  /*0200*/  IMAD.HI.U32 R2, R2, R11, RZ ;  /* 0x0000000b02027227 */ /* 0x000fc800078e00ff */
[----:B------:R-:W-:-:S05]  /*0210*/  IMAD R0, R2, R0, R11 ;  /* 0x0000000002007224 */ /* 0x000fca00078e020b */
[----:B------:R-:W-:-:S13]  /*0220*/  ISETP.GT.U32.AND P1, PT, R7, R0, PT ;  /* 0x000000000700720c */ /* 0x000fda0003f24070 */
[----:B------:R-:W-:Y:S02]  /*0230*/  @!P1 IMAD.IADD R0, R0, 0x1, -R7 ;  /* 0x0000000100009824 */ /* 0x000fe400078e0a07 */
[----:B------:R-:W-:Y:S01]  /*0240*/  @!P1 VIADD R2, R2, 0x1 ;  /* 0x0000000102029836 */ /* 0x000fe20000000000 */
[----:B------:R-:W-:Y:S02]  /*0250*/  ISETP.NE.AND P1, PT, R4, RZ, PT ;  /* 0x000000ff0400720c */ /* 0x000fe40003f25270 */
[----:B------:R-:W-:Y:S02]  /*0260*/  ISETP.GE.U32.AND P0, PT, R0, R7, PT ;  /* 0x000000070000720c */ /* 0x000fe40003f06070 */
[----:B------:R-:W-:-:S04]  /*0270*/  LOP3.LUT R0, R5, R4, RZ, 0x3c, !PT ;  /* 0x0000000405007212 */ /* 0x000fc800078e3cff */
[----:B------:R-:W-:Y:S01]  /*0280*/  ISETP.GE.AND P2, PT, R0, RZ, PT ;  /* 0x000000ff0000720c */ /* 0x000fe20003f46270 */
[----:B------:R-:W-:-:S05]  /*0290*/  VIADD R0, R28, 0x3f ;  /* 0x0000003f1c007836 */ /* 0x000fca0000000000 */
[----:B------:R-:W-:Y:S01]  /*02a0*/  SHF.R.S32.HI R3, RZ, 0x1f, R0 ;  /* 0x0000001fff037819 */ /* 0x000fe20000011400 */
[----:B------:R-:W-:-:S03]  /*02b0*/  @P0 VIADD R2, R2, 0x1 ;  /* 0x0000000102020836 */ /* 0x000fc60000000000 */
[----:B------:R-:W-:-:S03]  /*02c0*/  LEA.HI R3, R3, R0, RZ, 0x6 ;  /* 0x0000000003037211 */ /* 0x000fc600078f30ff */
[----:B------:R-:W-:Y:S01]  /*02d0*/  @!P2 IMAD.MOV R2, RZ, RZ, -R2 ;  /* 0x000000ffff02a224 */ /* 0x000fe200078e0a02 */
[----:B------:R-:W-:-:S05]  /*02e0*/  @!P1 LOP3.LUT R2, RZ, R4, RZ, 0x33, !PT ;  /* 0x00000004ff029212 */ /* 0x000fca00078e33ff */
[----:B------:R-:W-:Y:S02]  /*02f0*/  IMAD.SHL.U32 R18, R2, 0x8, RZ ;  /* 0x0000000802127824 */ /* 0x000fe400078e00ff */
[----:B------:R-:W-:-:S03]  /*0300*/  IMAD.MOV R2, RZ, RZ, -R2 ;  /* 0x000000ffff027224 */ /* 0x000fc600078e0a02 */
[----:B------:R-:W-:Y:S01]  /*0310*/  LEA.HI.SX32 R3, R3, -R18, 0x1a ;  /* 0x8000001203037211 */ /* 0x000fe200078fd2ff */
[----:B------:R-:W-:-:S03]  /*0320*/  IMAD R11, R4, R2, R5 ;  /* 0x00000002040b7224 */ /* 0x000fc600078e0205 */
[----:B------:R-:W-:Y:S02]  /*0330*/  VIMNMX R6, R3, 0x8, PT ;  /* 0x0000000803067848 */ /* 0x000fe40003fe0100 */
[----:B------:R-:W-:Y:S02]  /*0340*/  IABS R9, R11 ;  /* 0x0000000b00097213 */ /* 0x000fe40000000000 */
[-C--:B------:R-:W-:Y:S02]  /*0350*/  IABS R7, R6.reuse ;  /* 0x0000000600077213 */ /* 0x080fe40000000000 */
[----:B------:R-:W-:Y:S02]  /*0360*/  IABS R4, R6 ;  /* 0x0000000600047213 */ /* 0x000fe40000000000 */
[----:B------:R-:W1:Y:S01]  /*0370*/  I2F.RP R0, R7 ;  /* 0x0000000700007306 */ /* 0x000e620000209400 */
[C---:B------:R-:W-:Y:S02]  /*0380*/  R2UR UR5, R6.reuse ;  /* 0x00000000060572ca */ /* 0x040fe400000e0000 */
[----:B------:R-:W-:-:S11]  /*0390*/  R2UR UR6, R6 ;  /* 0x00000000060672ca */ /* 0x000fd600000e0000 */
[----:B------:R-:W-:Y:S01]  /*03a0*/  UISETP.NE.AND UP0, UPT, UR5, URZ, UPT ;  /* 0x0000003f0500728c */ /* 0x000fe2000bf05270 */
[----:B-1----:R-:W1:Y:S02]  /*03b0*/  MUFU.RCP R0, R0 ;  /* 0x0000000000007308 */ /* 0x002e640000001000 */
[----:B-1----:R-:W-:Y:S02]  /*03c0*/  VIADD R3, R0, 0xffffffe ;  /* 0x0ffffffe00037836 */ /* 0x002fe40000000000 */
[----:B------:R-:W-:-:S04]  /*03d0*/  IMAD.MOV R0, RZ, RZ, -R4 ;  /* 0x000000ffff007224 */ /* 0x000fc800078e0a04 */
[----:B------:R-:W1:Y:S02]  /*03e0*/  F2I.FTZ.U32.TRUNC.NTZ R3, R3 ;  /* 0x0000000300037305 */ /* 0x000e64000021f000 */
[----:B-1----:R-:W-:-:S04]  /*03f0*/  IMAD.MOV R8, RZ, RZ, -R3 ;  /* 0x000000ffff087224 */ /* 0x002fc800078e0a03 */
[----:B------:R-:W-:-:S04]  /*0400*/  IMAD.MOV.U32 R2, RZ, RZ, R8 ;  /* 0x000000ffff027224 */ /* 0x000fc800078e0008 */
[----:B------:R-:W-:Y:S02]  /*0410*/  IMAD R5, R2, R7, RZ ;  /* 0x0000000702057224 */ /* 0x000fe400078e02ff */
[----:B------:R-:W-:-:S04]  /*0420*/  IMAD.MOV.U32 R2, RZ, RZ, RZ ;  /* 0x000000ffff027224 */ /* 0x000fc800078e00ff */
[----:B------:R-:W-:-:S06]  /*0430*/  IMAD.HI.U32 R2, R3, R5, R2 ;  /* 0x0000000503027227 */ /* 0x000fcc00078e0002 */
[----:B------:R-:W-:-:S04]  /*0440*/  IMAD.HI.U32 R2, R2, R9, RZ ;  /* 0x0000000902027227 */ /* 0x000fc800078e00ff */
[----:B------:R-:W-:-:S05]  /*0450*/  IMAD R0, R2, R0, R9 ;  /* 0x0000000002007224 */ /* 0x000fca00078e0209 */
[----:B------:R-:W-:-:S13]  /*0460*/  ISETP.GT.U32.AND P1, PT, R7, R0, PT ;  /* 0x000000000700720c */ /* 0x000fda0003f24070 */
[----:B------:R-:W-:Y:S02]  /*0470*/  @!P1 IMAD.IADD R0, R0, 0x1, -R7 ;  /* 0x0000000100009824 */ /* 0x000fe400078e0a07 */
[----:B------:R-:W-:-:S03]  /*0480*/  @!P1 VIADD R2, R2, 0x1 ;  /* 0x0000000102029836 */ /* 0x000fc60000000000 */
[----:B------:R-:W-:Y:S02]  /*0490*/  ISETP.GE.U32.AND P0, PT, R0, R7, PT ;  /* 0x000000070000720c */ /* 0x000fe40003f06070 */
[----:B------:R-:W-:-:S04]  /*04a0*/  LOP3.LUT R0, R11, R6, RZ, 0x3c, !PT ;  /* 0x000000060b007212 */ /* 0x000fc800078e3cff */
[----:B------:R-:W-:Y:S02]  /*04b0*/  ISETP.GE.AND P2, PT, R0, RZ, PT ;  /* 0x000000ff0000720c */ /* 0x000fe40003f46270 */
[----:B------:R-:W1:Y:S05]  /*04c0*/  S2R R0, SR_TID.X ;  /* 0x0000000000007919 */ /* 0x000e6a0000002100 */
[----:B------:R-:W-:Y:S01]  /*04d0*/  @P0 VIADD R2, R2, 0x1 ;  /* 0x0000000102020836 */ /* 0x000fe20000000000 */
[----:B------:R-:W-:-:S05]  /*04e0*/  ISETP.GE.AND P0, PT, R52, 0x40, PT ;  /* 0x000000403400780c */ /* 0x000fca0003f06270 */
[----:B------:R-:W-:-:S05]  /*04f0*/  @!P2 IMAD.MOV R2, RZ, RZ, -R2 ;  /* 0x000000ffff02a224 */ /* 0x000fca00078e0a02 */
[----:B------:R-:W-:-:S09]  /*0500*/  R2UR UR4, R2 ;  /* 0x00000000020472ca */ /* 0x000fd200000e0000 */
[----:B------:R-:W-:-:S03]  /*0510*/  @!UP0 ULOP3.LUT UR4, URZ, UR6, URZ, 0x33, !UPT ;  /* 0x000000063f048292 */ /* 0x000fc6000f8e333f */
[----:B------:R-:W-:Y:S01]  /*0520*/  UMOV UR6, 0x400 ;  /* 0x0000040000067882 */ /* 0x000fe20000000000 */
[----:B------:R-:W-:Y:S01]  /*0530*/  UIADD3 UR5, -UR4, URZ, URZ ;  /* 0x0000003f04057290 */ /* 0x000fe2000fffe13f */
[----:B-1----:R-:W-:Y:S02]  /*0540*/  SHF.R.U32.HI R66, RZ, 0x6, R0 ;  /* 0x00000006ff427819 */ /* 0x002fe40000011600 */
[----:B------:R-:W-:-:S03]  /*0550*/  LOP3.LUT R59, R0, 0x3f, RZ, 0xc0, !PT ;  /* 0x0000003f003b7812 */ /* 0x000fc600078ec0ff */
[----:B------:R-:W-:Y:S01]  /*0560*/  IMAD R2, R6, UR5, R11 ;  /* 0x0000000506027c24 */ /* 0x000fe2000f8e020b */
[----:B0-----:R-:W-:Y:S01]  /*0570*/  USHF.L.U32 UR5, UR12, 0x5, URZ ;  /* 0x000000050c057899 */ /* 0x001fe2000800063f */
[----:B------:R-:W-:Y:S01]  /*0580*/  SGXT.U32 R66, R66, 0x1 ;  /* 0x000000014242781a */ /* 0x000fe20000000000 */
[----:B------:R-:W-:Y:S01]  /*0590*/  ULEA UR12, UR12, UR6, 0x18 ;  /* 0x000000060c0c7291 */ /* 0x000fe2000f8ec03f */
[----:B------:R-:W-:Y:S01]  /*05a0*/  IMAD.IADD R18, R18, 0x1, R2 ;  /* 0x0000000112127824 */ /* 0x000fe200078e0202 */
[----:B------:R-:W-:-:S03]  /*05b0*/  ULOP3.LUT UR5, UR5, 0x20, URZ, 0xc0, !UPT ;  /* 0x0000002005057892 */ /* 0x000fc6000f8ec03f */
[----:B------:R-:W-:Y:S01]  /*05c0*/  IMAD R18, R18, 0x40, R59 ;  /* 0x0000004012127824 */ /* 0x000fe200078e023b */
[----:B------:R-:W-:-:S06]  /*05d0*/  ULEA UR5, UR4, UR5, 0x6 ;  /* 0x0000000504057291 */ /* 0x000fcc000f8e303f */
[----:B------:R-:W-:-:S04]  /*05e0*/  LOP3.LUT R2, R66, UR5, RZ, 0xfc, !PT ;  /* 0x0000000542027c12 */ /* 0x000fc8000f8efcff */
[C---:B------:R-:W-:Y:S02]  /*05f0*/  LOP3.LUT R3, R2.reuse, 0x2, RZ, 0xfc, !PT ;  /* 0x0000000202037812 */ /* 0x040fe400078efcff */
[C---:B------:R-:W-:Y:S02]  /*0600*/  LOP3.LUT R4, R2.reuse, 0x4, RZ, 0xfc, !PT ;  /* 0x0000000402047812 */ /* 0x040fe400078efcff */
[C---:B------:R-:W-:Y:S02]  /*0610*/  LOP3.LUT R5, R2.reuse, 0x6, RZ, 0xfc, !PT ;  /* 0x0000000602057812 */ /* 0x040fe400078efcff */
[C---:B------:R-:W-:Y:S02]  /*0620*/  LOP3.LUT R6, R2.reuse, 0x8, RZ, 0xfc, !PT ;  /* 0x0000000802067812 */ /* 0x040fe400078efcff */
[C---:B------:R-:W-:Y:S02]  /*0630*/  LOP3.LUT R7, R2.reuse, 0xa, RZ, 0xfc, !PT ;  /* 0x0000000a02077812 */ /* 0x040fe400078efcff */
[----:B------:R-:W-:-:S02]  /*0640*/  LOP3.LUT R8, R2, 0xc, RZ, 0xfc, !PT ;  /* 0x0000000c02087812 */ /* 0x000fc400078efcff */
        /* <DEDUP_REMOVED lines=8> */
[----:B------:R-:W-:Y:S01]  /*06d0*/  LOP3.LUT R17, R2, 0x1e, RZ, 0xfc, !PT ;  /* 0x0000001e02117812 */ /* 0x000fe200078efcff */
[----:B------:R-:W-:Y:S06]  /*06e0*/  @!P0 BRA `(.L_x_0) ;  /* 0x0000002c00108947 */ /* 0x000fec0003800000 */
[----:B------:R-:W-:Y:S01]  /*06f0*/  IABS R41, R29 ;  /* 0x0000001d00297213 */ /* 0x000fe20000000000 */
[----:B------:R-:W-:Y:S01]  /*0700*/  ULDC UR4, c[0x0][0x234] ;  /* 0x00008d0000047ab9 */ /* 0x000fe20000000800 */
[----:B------:R-:W-:Y:S01]  /*0710*/  IABS R46, R28 ;  /* 0x0000001c002e7213 */ /* 0x000fe20000000000 */
[----:B------:R-:W-:Y:S01]  /*0720*/  ULDC.64 UR6, c[0x0][0x210] ;  /* 0x0000840000067ab9 */ /* 0x000fe20000000a00 */
[----:B------:R-:W0:Y:S01]  /*0730*/  I2F.RP R19, R41 ;  /* 0x0000002900137306 */ /* 0x000e220000209400 */
[----:B------:R-:W-:Y:S01]  /*0740*/  IABS R30, R15 ;  /* 0x0000000f001e7213 */ /* 0x000fe20000000000 */
[----:B------:R-:W1:Y:S01]  /*0750*/  LDC R60, c[0x0][0x238] ;  /* 0x00008e00ff3c7b82 */ /* 0x000e620000000800 */
[----:B------:R-:W-:Y:S01]  /*0760*/  IABS R32, R14 ;  /* 0x0000000e00207213 */ /* 0x000fe20000000000 */
[----:B------:R-:W-:Y:S01]  /*0770*/  USHF.R.U32.HI UR13, URZ, 0x4, UR12 ;  /* 0x000000043f0d7899 */ /* 0x000fe2000801160c */
[----:B------:R-:W-:Y:S01]  /*0780*/  IABS R34, R13 ;  /* 0x0000000d00227213 */ /* 0x000fe20000000000 */
[----:B------:R-:W-:Y:S01]  /*0790*/  UMOV UR5, URZ ;  /* 0x0000003f00057c82 */ /* 0x000fe20008000000 */
[----:B------:R-:W-:Y:S01]  /*07a0*/  IABS R38, R10 ;  /* 0x0000000a00267213 */ /* 0x000fe20000000000 */
[----:B------:R-:W2:Y:S01]  /*07b0*/  I2F.RP R24, R46 ;  /* 0x0000002e00187306 */ /* 0x000ea20000209400 */
[----:B------:R-:W-:Y:S01]  /*07c0*/  IABS R40, R9 ;  /* 0x0000000900287213 */ /* 0x000fe20000000000 */
[----:B------:R-:W3:Y:S01]  /*07d0*/  LDC R58, c[0x0][0x23c] ;  /* 0x00008f00ff3a7b82 */ /* 0x000ee20000000800 */
[----:B------:R-:W-:Y:S01]  /*07e0*/  IABS R33, R6 ;  /* 0x0000000600217213 */ /* 0x000fe20000000000 */
[----:B------:R-:W-:Y:S01]  /*07f0*/  USGXT.U32 UR13, UR13, 0xe ;  /* 0x0000000e0d0d789a */ /* 0x000fe20008000000 */
[----:B------:R-:W-:Y:S01]  /*0800*/  IABS R44, R2 ;  /* 0x00000002002c7213 */ /* 0x000fe20000000000 */
[----:B------:R-:W-:Y:S01]  /*0810*/  ULDC UR14, c[0x0][0x230] ;  /* 0x00008c00000e7ab9 */ /* 0x000fe20000000800 */
[----:B------:R-:W-:Y:S01]  /*0820*/  IABS R42, R5 ;  /* 0x00000005002a7213 */ /* 0x000fe20000000000 */
[----:B0-----:R-:W0:Y:S01]  /*0830*/  MUFU.RCP R19, R19 ;  /* 0x0000001300137308 */ /* 0x001e220000001000 */
[----:B------:R-:W-:Y:S01]  /*0840*/  UIADD3 UR8, UP0, UR13, 0x80, URZ ;  /* 0x000000800d087890 */ /* 0x000fe2000ff1e03f */
[----:B------:R-:W-:-:S02]  /*0850*/  LOP3.LUT R70, R66, 0x3c, RZ, 0xfc, !PT ;  /* 0x0000003c42467812 */ /* 0x000fc400078efcff */
[C---:B------:R-:W-:Y:S02]  /*0860*/  LOP3.LUT R71, R66.reuse, 0x3a, RZ, 0xfc, !PT ;  /* 0x0000003a42477812 */ /* 0x040fe400078efcff */
[C---:B------:R-:W-:Y:S02]  /*0870*/  LOP3.LUT R72, R66.reuse, 0x38, RZ, 0xfc, !PT ;  /* 0x0000003842487812 */ /* 0x040fe400078efcff */
[----:B--2---:R-:W2:Y:S01]  /*0880*/  MUFU.RCP R24, R24 ;  /* 0x0000001800187308 */ /* 0x004ea20000001000 */
[----:B------:R-:W-:Y:S01]  /*0890*/  LOP3.LUT R73, R66, 0x36, RZ, 0xfc, !PT ;  /* 0x0000003642497812 */ /* 0x000fe200078efcff */
[-C--:B-1----:R-:W-:Y:S01]  /*08a0*/  IMAD R70, R70, R60.reuse, RZ ;  /* 0x0000003c46467224 */ /* 0x082fe200078e02ff */
[C---:B------:R-:W-:Y:S01]  /*08b0*/  LOP3.LUT R111, R66.reuse, 0x34, RZ, 0xfc, !PT ;  /* 0x00000034426f7812 */ /* 0x040fe200078efcff */
[-C--:B------:R-:W-:Y:S01]  /*08c0*/  IMAD R71, R71, R60.reuse, RZ ;  /* 0x0000003c47477224 */ /* 0x080fe200078e02ff */
[----:B------:R-:W-:Y:S01]  /*08d0*/  LOP3.LUT R113, R66, 0x32, RZ, 0xfc, !PT ;  /* 0x0000003242717812 */ /* 0x000fe200078efcff */
[-C--:B------:R-:W-:Y:S01]  /*08e0*/  IMAD R72, R72, R60.reuse, RZ ;  /* 0x0000003c48487224 */ /* 0x080fe200078e02ff */
[C---:B------:R-:W-:Y:S01]  /*08f0*/  LOP3.LUT R54, R66.reuse, 0x2c, RZ, 0xfc, !PT ;  /* 0x0000002c42367812 */ /* 0x040fe200078efcff */
[-C--:B------:R-:W-:Y:S01]  /*0900*/  IMAD R73, R73, R60.reuse, RZ ;  /* 0x0000003c49497224 */ /* 0x080fe200078e02ff */
[C---:B------:R-:W-:Y:S01]  /*0910*/  LOP3.LUT R53, R66.reuse, 0x2a, RZ, 0xfc, !PT ;  /* 0x0000002a42357812 */ /* 0x040fe200078efcff */
[----:B0-----:R-:W-:Y:S01]  /*0920*/  VIADD R20, R19, 0xffffffe ;  /* 0x0ffffffe13147836 */ /* 0x001fe20000000000 */
[C---:B------:R-:W-:Y:S01]  /*0930*/  LOP3.LUT R50, R66.reuse, 0x26, RZ, 0xfc, !PT ;  /* 0x0000002642327812 */ /* 0x040fe200078efcff */
[-C--:B------:R-:W-:Y:S01]  /*0940*/  IMAD R111, R111, R60.reuse, RZ ;  /* 0x0000003c6f6f7224 */ /* 0x080fe200078e02ff */
[C---:B------:R-:W-:Y:S01]  /*0950*/  LOP3.LUT R49, R66.reuse, 0x24, RZ, 0xfc, !PT ;  /* 0x0000002442317812 */ /* 0x040fe200078efcff */
[----:B------:R0:W1:Y:S01]  /*0960*/  F2I.FTZ.U32.TRUNC.NTZ R21, R20 ;  /* 0x0000001400157305 */ /* 0x000062000021f000 */
[C---:B------:R-:W-:Y:S01]  /*0970*/  LOP3.LUT R51, R66.reuse, 0x22, RZ, 0xfc, !PT ;  /* 0x0000002242337812 */ /* 0x040fe200078efcff */
[-C--:B------:R-:W-:Y:S01]  /*0980*/  IMAD R113, R113, R60.reuse, RZ ;  /* 0x0000003c71717224 */ /* 0x080fe200078e02ff */
[----:B------:R-:W-:Y:S01]  /*0990*/  LOP3.LUT R47, R66, 0x20, RZ, 0xfc, !PT ;  /* 0x00000020422f7812 */ /* 0x000fe200078efcff */
[----:B--2---:R-:W-:Y:S01]  /*09a0*/  VIADD R22, R24, 0xffffffe ;  /* 0x0ffffffe18167836 */ /* 0x004fe20000000000 */
[----:B------:R-:W-:Y:S01]  /*09b0*/  IABS R24, R17 ;  /* 0x0000001100187213 */ /* 0x000fe20000000000 */
[-C--:B------:R-:W-:Y:S01]  /*09c0*/  IMAD R54, R54, R60.reuse, RZ ;  /* 0x0000003c36367224 */ /* 0x080fe200078e02ff */
[C---:B------:R-:W-:Y:S01]  /*09d0*/  LOP3.LUT R45, R66.reuse, 0x1a, RZ, 0xfc, !PT ;  /* 0x0000001a422d7812 */ /* 0x040fe200078efcff */
[----:B------:R2:W4:Y:S01]  /*09e0*/  F2I.FTZ.U32.TRUNC.NTZ R23, R22 ;  /* 0x0000001600177305 */ /* 0x000522000021f000 */
[----:B0-----:R-:W-:Y:S01]  /*09f0*/  IMAD.MOV.U32 R20, RZ, RZ, RZ ;  /* 0x000000ffff147224 */ /* 0x001fe200078e00ff */
[C---:B------:R-:W-:Y:S01]  /*0a00*/  LOP3.LUT R48, R66.reuse, 0x18, RZ, 0xfc, !PT ;  /* 0x0000001842307812 */ /* 0x040fe200078efcff */
[-C--:B------:R-:W-:Y:S01]  /*0a10*/  IMAD R53, R53, R60.reuse, RZ ;  /* 0x0000003c35357224 */ /* 0x080fe200078e02ff */
[----:B------:R-:W-:Y:S01]  /*0a20*/  LOP3.LUT R43, R66, 0x16, RZ, 0xfc, !PT ;  /* 0x00000016422b7812 */ /* 0x000fe200078efcff */
[----:B------:R-:W-:Y:S01]  /*0a30*/  IMAD R50, R50, R60, RZ ;  /* 0x0000003c32327224 */ /* 0x000fe200078e02ff */
[C---:B------:R-:W-:Y:S01]  /*0a40*/  LOP3.LUT R69, R66.reuse, 0x8, RZ, 0xfc, !PT ;  /* 0x0000000842457812 */ /* 0x040fe200078efcff */
[--C-:B-1----:R-:W-:Y:S01]  /*0a50*/  IMAD.MOV R26, RZ, RZ, -R21.reuse ;  /* 0x000000ffff1a7224 */ /* 0x102fe200078e0a15 */
[C---:B------:R-:W-:Y:S01]  /*0a60*/  LOP3.LUT R68, R66.reuse, 0x6, RZ, 0xfc, !PT ;  /* 0x0000000642447812 */ /* 0x040fe200078efcff */
[----:B--2---:R-:W-:Y:S01]  /*0a70*/  IMAD.MOV.U32 R22, RZ, RZ, RZ ;  /* 0x000000ffff167224 */ /* 0x004fe200078e00ff */
[----:B------:R-:W-:Y:S01]  /*0a80*/  LOP3.LUT R67, R66, 0x4, RZ, 0xfc, !PT ;  /* 0x0000000442437812 */ /* 0x000fe200078efcff */
[----:B------:R-:W-:Y:S01]  /*0a90*/  IMAD R25, R26, R41, RZ ;  /* 0x000000291a197224 */ /* 0x000fe200078e02ff */
[----:B------:R-:W-:Y:S01]  /*0aa0*/  IABS R26, R16 ;  /* 0x00000010001a7213 */ /* 0x000fe20000000000 */
[----:B------:R-:W-:Y:S01]  /*0ab0*/  IMAD R49, R49, R60, RZ ;  /* 0x0000003c31317224 */ /* 0x000fe200078e02ff */
[----:B------:R-:W-:Y:S01]  /*0ac0*/  LOP3.LUT R65, R66, 0x2, RZ, 0xfc, !PT ;  /* 0x0000000242417812 */ /* 0x000fe200078efcff */
[----:B------:R-:W-:Y:S01]  /*0ad0*/  IMAD.HI.U32 R21, R21, R25, R20 ;  /* 0x0000001915157227 */ /* 0x000fe200078e0014 */
[----:B------:R-:W-:-:S02]  /*0ae0*/  LEA.HI R64, R0, 0x3e, RZ, 0x1a ;  /* 0x0000003e00407811 */ /* 0x000fc400078fd0ff */
[C---:B------:R-:W-:Y:S01]  /*0af0*/  LEA.HI R63, R0.reuse, 0x2e, RZ, 0x1a ;  /* 0x0000002e003f7811 */ /* 0x040fe200078fd0ff */
[----:B----4-:R-:W-:Y:S01]  /*0b00*/  IMAD.MOV R31, RZ, RZ, -R23 ;  /* 0x000000ffff1f7224 */ /* 0x010fe200078e0a17 */
[C---:B------:R-:W-:Y:S01]  /*0b10*/  LEA.HI R62, R0.reuse, 0x1e, RZ, 0x1a ;  /* 0x0000001e003e7811 */ /* 0x040fe200078fd0ff */
[----:B------:R-:W-:Y:S01]  /*0b20*/  IMAD.HI.U32 R19, R21, R24, RZ ;  /* 0x0000001815137227 */ /* 0x000fe200078e00ff */
[----:B------:R-:W-:-:S03]  /*0b30*/  LEA.HI R61, R0, 0xe, RZ, 0x1a ;  /* 0x0000000e003d7811 */ /* 0x000fc600078fd0ff */
[----:B------:R-:W-:-:S04]  /*0b40*/  IMAD.HI.U32 R20, R21, R26, RZ ;  /* 0x0000001a15147227 */ /* 0x000fc800078e00ff */
[----:B------:R-:W-:Y:S02]  /*0b50*/  IMAD R31, R31, R46, RZ ;  /* 0x0000002e1f1f7224 */ /* 0x000fe400078e02ff */
[----:B------:R-:W-:Y:S02]  /*0b60*/  IMAD.MOV R25, RZ, RZ, -R19 ;  /* 0x000000ffff197224 */ /* 0x000fe400078e0a13 */
[----:B------:R-:W-:Y:S02]  /*0b70*/  IMAD.MOV R27, RZ, RZ, -R20 ;  /* 0x000000ffff1b7224 */ /* 0x000fe400078e0a14 */
[----:B------:R-:W-:-:S04]  /*0b80*/  IMAD.HI.U32 R36, R23, R31, R22 ;  /* 0x0000001f17247227 */ /* 0x000fc800078e0016 */
[----:B------:R-:W-:-:S04]  /*0b90*/  IMAD.HI.U32 R19, R21, R30, RZ ;  /* 0x0000001e15137227 */ /* 0x000fc800078e00ff */
[----:B------:R-:W-:-:S04]  /*0ba0*/  IMAD.HI.U32 R23, R21, R32, RZ ;  /* 0x0000002015177227 */ /* 0x000fc800078e00ff */
[C---:B------:R-:W-:Y:S01]  /*0bb0*/  IMAD R20, R41.reuse, R25, R24 ;  /* 0x0000001929147224 */ /* 0x040fe200078e0218 */
[----:B------:R-:W-:Y:S01]  /*0bc0*/  IABS R25, R12 ;  /* 0x0000000c00197213 */ /* 0x000fe20000000000 */
[C---:B------:R-:W-:Y:S01]  /*0bd0*/  IMAD R22, R41.reuse, R27, R26 ;  /* 0x0000001b29167224 */ /* 0x040fe200078e021a */
[----:B------:R-:W-:Y:S01]  /*0be0*/  IABS R26, R11 ;  /* 0x0000000b001a7213 */ /* 0x000fe20000000000 */
[----:B------:R-:W-:Y:S01]  /*0bf0*/  IMAD.MOV R19, RZ, RZ, -R19 ;  /* 0x000000ffff137224 */ /* 0x000fe200078e0a13 */
[C---:B------:R-:W-:Y:S01]  /*0c00*/  ISETP.GT.U32.AND P1, PT, R41.reuse, R20, PT ;  /* 0x000000142900720c */ /* 0x040fe20003f24070 */
[----:B------:R-:W-:Y:S01]  /*0c10*/  IMAD.MOV R24, RZ, RZ, -R23 ;  /* 0x000000ffff187224 */ /* 0x000fe200078e0a17 */
[C---:B------:R-:W-:Y:S01]  /*0c20*/  ISETP.GT.U32.AND P5, PT, R41.reuse, R22, PT ;  /* 0x000000162900720c */ /* 0x040fe20003fa4070 */
[----:B------:R-:W-:Y:S02]  /*0c30*/  IMAD R23, R41, R19, R30 ;  /* 0x0000001329177224 */ /* 0x000fe400078e021e */
[----:B------:R-:W-:-:S02]  /*0c40*/  IMAD.MOV.U32 R30, RZ, RZ, R25 ;  /* 0x000000ffff1e7224 */ /* 0x000fc400078e0019 */
[C---:B------:R-:W-:Y:S01]  /*0c50*/  IMAD R24, R41.reuse, R24, R32 ;  /* 0x0000001829187224 */ /* 0x040fe200078e0220 */
[----:B------:R-:W-:Y:S01]  /*0c60*/  ISETP.GT.U32.AND P0, PT, R41, R23, PT ;  /* 0x000000172900720c */ /* 0x000fe20003f04070 */
[----:B------:R-:W-:Y:S02]  /*0c70*/  IMAD.MOV.U32 R32, RZ, RZ, R26 ;  /* 0x000000ffff207224 */ /* 0x000fe400078e001a */
[----:B------:R-:W-:Y:S01]  /*0c80*/  IMAD.HI.U32 R19, R21, R34, RZ ;  /* 0x0000002215137227 */ /* 0x000fe200078e00ff */
[----:B------:R-:W-:-:S03]  /*0c90*/  ISETP.GT.U32.AND P4, PT, R41, R24, PT ;  /* 0x000000182900720c */ /* 0x000fc60003f84070 */
[----:B------:R-:W-:-:S04]  /*0ca0*/  IMAD.HI.U32 R25, R21, R30, RZ ;  /* 0x0000001e15197227 */ /* 0x000fc800078e00ff */
[----:B------:R-:W-:-:S04]  /*0cb0*/  IMAD.HI.U32 R26, R21, R32, RZ ;  /* 0x00000020151a7227 */ /* 0x000fc800078e00ff */
[----:B------:R-:W-:Y:S02]  /*0cc0*/  IMAD.MOV R19, RZ, RZ, -R19 ;  /* 0x000000ffff137224 */ /* 0x000fe400078e0a13 */
[----:B------:R-:W-:Y:S02]  /*0cd0*/  IMAD.MOV R27, RZ, RZ, -R25 ;  /* 0x000000ffff1b7224 */ /* 0x000fe400078e0a19 */
[----:B------:R-:W-:Y:S02]  /*0ce0*/  IMAD.MOV R31, RZ, RZ, -R26 ;  /* 0x000000ffff1f7224 */ /* 0x000fe400078e0a1a */
[----:B------:R-:W-:Y:S01]  /*0cf0*/  IMAD R25, R41, R19, R34 ;  /* 0x0000001329197224 */ /* 0x000fe200078e0222 */
[----:B------:R-:W-:Y:S01]  /*0d00*/  IABS R34, R8 ;  /* 0x0000000800227213 */ /* 0x000fe20000000000 */
[----:B------:R-:W-:-:S03]  /*0d10*/  IMAD.HI.U32 R19, R21, R38, RZ ;  /* 0x0000002615137227 */ /* 0x000fc600078e00ff */
[C---:B------:R-:W-:Y:S01]  /*0d20*/  ISETP.GT.U32.AND P3, PT, R41.reuse, R25, PT ;  /* 0x000000192900720c */ /* 0x040fe20003f64070 */
[----:B------:R-:W-:Y:S02]  /*0d30*/  IMAD R26, R41, R27, R30 ;  /* 0x0000001b291a7224 */ /* 0x000fe400078e021e */
[----:B------:R-:W-:-:S03]  /*0d40*/  IMAD.HI.U32 R30, R21, R40, RZ ;  /* 0x00000028151e7227 */ /* 0x000fc600078e00ff */
[C---:B------:R-:W-:Y:S01]  /*0d50*/  ISETP.GT.U32.AND P2, PT, R41.reuse, R26, PT ;  /* 0x0000001a2900720c */ /* 0x040fe20003f44070 */
[C---:B------:R-:W-:Y:S01]  /*0d60*/  IMAD R27, R41.reuse, R31, R32 ;  /* 0x0000001f291b7224 */ /* 0x040fe200078e0220 */
[----:B------:R-:W-:Y:S01]  /*0d70*/  IABS R32, R7 ;  /* 0x0000000700207213 */ /* 0x000fe20000000000 */
[----:B------:R-:W-:Y:S02]  /*0d80*/  IMAD.MOV R19, RZ, RZ, -R19 ;  /* 0x000000ffff137224 */ /* 0x000fe400078e0a13 */
[----:B------:R-:W-:Y:S02]  /*0d90*/  IMAD.MOV R31, RZ, RZ, -R30 ;  /* 0x000000ffff1f7224 */ /* 0x000fe400078e0a1e */
[C---:B------:R-:W-:Y:S02]  /*0da0*/  IMAD R30, R41.reuse, R19, R38 ;  /* 0x00000013291e7224 */ /* 0x040fe400078e0226 */
[----:B------:R-:W-:Y:S02]  /*0db0*/  IMAD.MOV.U32 R38, RZ, RZ, R32 ;  /* 0x000000ffff267224 */ /* 0x000fe400078e0020 */
[----:B------:R-:W-:-:S02]  /*0dc0*/  IMAD R31, R41, R31, R40 ;  /* 0x0000001f291f7224 */ /* 0x000fc400078e0228 */
[----:B------:R-:W-:Y:S02]  /*0dd0*/  IMAD.MOV.U32 R40, RZ, RZ, R33 ;  /* 0x000000ffff287224 */ /* 0x000fe400078e0021 */
[----:B------:R-:W-:-:S04]  /*0de0*/  IMAD.HI.U32 R32, R21, R38, RZ ;  /* 0x0000002615207227 */ /* 0x000fc800078e00ff */
[----:B------:R-:W-:-:S04]  /*0df0*/  IMAD.HI.U32 R35, R21, R44, RZ ;  /* 0x0000002c15237227 */ /* 0x000fc800078e00ff */
[----:B------:R-:W-:-:S04]  /*0e00*/  IMAD.HI.U32 R33, R21, R40, RZ ;  /* 0x0000002815217227 */ /* 0x000fc800078e00ff */
[----:B------:R-:W-:Y:S02]  /*0e10*/  IMAD.MOV R37, RZ, RZ, -R32 ;  /* 0x000000ffff257224 */ /* 0x000fe400078e0a20 */
[----:B------:R-:W-:Y:S02]  /*0e20*/  IMAD.MOV R35, RZ, RZ, -R35 ;  /* 0x000000ffff237224 */ /* 0x000fe400078e0a23 */
[----:B------:R-:W-:Y:S02]  /*0e30*/  IMAD.MOV R39, RZ, RZ, -R33 ;  /* 0x000000ffff277224 */ /* 0x000fe400078e0a21 */
[C---:B------:R-:W-:Y:S01]  /*0e40*/  IMAD R33, R41.reuse, R37, R38 ;  /* 0x0000002529217224 */ /* 0x040fe200078e0226 */
[----:B------:R-:W-:Y:S01]  /*0e50*/  IABS R37, R3 ;  /* 0x0000000300257213 */ /* 0x000fe20000000000 */
[----:B------:R-:W-:Y:S02]  /*0e60*/  IMAD R38, R41, R35, R44 ;  /* 0x0000002329267224 */ /* 0x000fe400078e022c */
[----:B------:R-:W-:-:S03]  /*0e70*/  IMAD.HI.U32 R19, R21, R34, RZ ;  /* 0x0000002215137227 */ /* 0x000fc600078e00ff */
[C---:B------:R-:W-:Y:S01]  /*0e80*/  ISETP.GT.U32.AND P6, PT, R41.reuse, R38, PT ;  /* 0x000000262900720c */ /* 0x040fe20003fc4070 */
[--C-:B------:R-:W-:Y:S02]  /*0e90*/  @!P1 IMAD.IADD R20, R20, 0x1, -R41.reuse ;  /* 0x0000000114149824 */ /* 0x100fe400078e0a29 */
[----:B------:R-:W-:Y:S02]  /*0ea0*/  @!P5 IMAD.IADD R22, R22, 0x1, -R41 ;  /* 0x000000011616d824 */ /* 0x000fe400078e0a29 */
[----:B------:R-:W-:Y:S02]  /*0eb0*/  IMAD.MOV R19, RZ, RZ, -R19 ;  /* 0x000000ffff137224 */ /* 0x000fe400078e0a13 */
[--C-:B------:R-:W-:Y:S01]  /*0ec0*/  @!P4 IMAD.IADD R24, R24, 0x1, -R41.reuse ;  /* 0x000000011818c824 */ /* 0x100fe200078e0a29 */
[C---:B------:R-:W-:Y:S01]  /*0ed0*/  ISETP.GT.U32.AND P4, PT, R41.reuse, R22, PT ;  /* 0x000000162900720c */ /* 0x040fe20003f84070 */
[----:B------:R-:W-:Y:S02]  /*0ee0*/  IMAD R32, R41, R19, R34 ;  /* 0x0000001329207224 */ /* 0x000fe400078e0222 */
[--C-:B------:R-:W-:Y:S01]  /*0ef0*/  @!P0 IMAD.IADD R23, R23, 0x1, -R41.reuse ;  /* 0x0000000117178824 */ /* 0x100fe200078e0a29 */
[----:B------:R-:W-:Y:S01]  /*0f00*/  ISETP.GT.U32.AND P0, PT, R41, R20, PT ;  /* 0x000000142900720c */ /* 0x000fe20003f04070 */
[----:B------:R-:W-:-:S02]  /*0f10*/  @!P6 IMAD.IADD R38, R38, 0x1, -R41 ;  /* 0x000000012626e824 */ /* 0x000fc400078e0a29 */
[----:B------:R-:W-:-:S03]  /*0f20*/  IMAD.HI.U32 R19, R21, R42, RZ ;  /* 0x0000002a15137227 */ /* 0x000fc600078e00ff */
[C---:B------:R-:W-:Y:S01]  /*0f30*/  ISETP.GT.U32.AND P1, PT, R41.reuse, R38, PT ;  /* 0x000000262900720c */ /* 0x040fe20003f24070 */
[----:B------:R-:W-:Y:S01]  /*0f40*/  IMAD R34, R41, R39, R40 ;  /* 0x0000002729227224 */ /* 0x000fe200078e0228 */
[----:B------:R-:W-:Y:S01]  /*0f50*/  IABS R40, R4 ;  /* 0x0000000400287213 */ /* 0x000fe20000000000 */
[--C-:B------:R-:W-:Y:S01]  /*0f60*/  @!P3 IMAD.IADD R25, R25, 0x1, -R41.reuse ;  /* 0x000000011919b824 */ /* 0x100fe200078e0a29 */
[C---:B------:R-:W-:Y:S01]  /*0f70*/  ISETP.GT.U32.AND P3, PT, R41.reuse, R23, PT ;  /* 0x000000172900720c */ /* 0x040fe20003f64070 */
[----:B------:R-:W-:Y:S01]  /*0f80*/  @!P2 IMAD.IADD R26, R26, 0x1, -R41 ;  /* 0x000000011a1aa824 */ /* 0x000fe200078e0a29 */
[C---:B------:R-:W-:Y:S01]  /*0f90*/  ISETP.GT.U32.AND P2, PT, R41.reuse, R24, PT ;  /* 0x000000182900720c */ /* 0x040fe20003f44070 */
[----:B------:R-:W-:Y:S01]  /*0fa0*/  IMAD.MOV R19, RZ, RZ, -R19 ;  /* 0x000000ffff137224 */ /* 0x000fe200078e0a13 */
[----:B------:R-:W-:Y:S01]  /*0fb0*/  IABS R39, R18 ;  /* 0x0000001200277213 */ /* 0x000fe20000000000 */
[----:B------:R-:W-:Y:S01]  /*0fc0*/  IMAD.MOV.U32 R44, RZ, RZ, R37 ;  /* 0x000000ffff2c7224 */ /* 0x000fe200078e0025 */
[C---:B------:R-:W-:Y:S01]  /*0fd0*/  ISETP.GT.U32.AND P5, PT, R41.reuse, R26, PT ;  /* 0x0000001a2900720c */ /* 0x040fe20003fa4070 */
[C---:B------:R-:W-:Y:S01]  /*0fe0*/  IMAD R35, R41.reuse, R19, R42 ;  /* 0x0000001329237224 */ /* 0x040fe200078e022a */
[C---:B------:R-:W-:Y:S01]  /*0ff0*/  ISETP.GT.U32.AND P6, PT, R41.reuse, R25, PT ;  /* 0x000000192900720c */ /* 0x040fe20003fc4070 */
[----:B------:R-:W-:Y:S01]  /*1000*/  @!P1 IMAD.IADD R38, R38, 0x1, -R41 ;  /* 0x0000000126269824 */ /* 0x000fe200078e0a29 */
[----:B------:R-:W-:Y:S01]  /*1010*/  ISETP.GT.U32.AND P1, PT, R41, R27, PT ;  /* 0x0000001b2900720c */ /* 0x000fe20003f24070 */
[----:B------:R-:W-:Y:S01]  /*1020*/  IMAD.HI.U32 R19, R21, R40, RZ ;  /* 0x0000002815137227 */ /* 0x000fe200078e00ff */
[----:B------:R-:W-:-:S03]  /*1030*/  LOP3.LUT R42, R66, 0x14, RZ, 0xfc, !PT ;  /* 0x00000014422a7812 */ /* 0x000fc600078efcff */
[----:B------:R-:W-:Y:S01]  /*1040*/  @!P4 IMAD.IADD R22, R22, 0x1, -R41 ;  /* 0x000000011616c824 */ /* 0x000fe200078e0a29 */
[C---:B------:R-:W-:Y:S01]  /*1050*/  ISETP.GT.U32.AND P4, PT, R41.reuse, R31, PT ;  /* 0x0000001f2900720c */ /* 0x040fe20003f84070 */
[----:B------:R-:W-:Y:S02]  /*1060*/  IMAD.MOV R37, RZ, RZ, -R19 ;  /* 0x000000ffff257224 */ /* 0x000fe400078e0a13 */
[----:B------:R-:W-:Y:S01]  /*1070*/  @!P0 IMAD.IADD R20, R20, 0x1, -R41 ;  /* 0x0000000114148824 */ /* 0x000fe200078e0a29 */
[----:B------:R-:W-:Y:S01]  /*1080*/  ISETP.GT.U32.AND P0, PT, R41, R30, PT ;  /* 0x0000001e2900720c */ /* 0x000fe20003f04070 */
[----:B------:R-:W-:-:S04]  /*1090*/  IMAD.HI.U32 R21, R21, R44, RZ ;  /* 0x0000002c15157227 */ /* 0x000fc800078e00ff */
[----:B------:R-:W-:-:S04]  /*10a0*/  IMAD.HI.U32 R19, R36, R39, RZ ;  /* 0x0000002724137227 */ /* 0x000fc800078e00ff */
[----:B------:R-:W-:Y:S01]  /*10b0*/  IMAD R36, R41, R37, R40 ;  /* 0x0000002529247224 */ /* 0x000fe200078e0228 */
[----:B------:R-:W-:Y:S01]  /*10c0*/  SHF.R.S32.HI R40, RZ, 0x6, R0 ;  /* 0x00000006ff287819 */ /* 0x000fe20000011400 */
[--C-:B------:R-:W-:Y:S01]  /*10d0*/  @!P3 IMAD.IADD R23, R23, 0x1, -R41.reuse ;  /* 0x000000011717b824 */ /* 0x100fe200078e0a29 */
[C---:B------:R-:W-:Y:S01]  /*10e0*/  ISETP.GT.U32.AND P3, PT, R41.reuse, R32, PT ;  /* 0x000000202900720c */ /* 0x040fe20003f64070 */
[----:B------:R-:W-:Y:S01]  /*10f0*/  @!P2 IMAD.IADD R24, R24, 0x1, -R41 ;  /* 0x000000011818a824 */ /* 0x000fe200078e0a29 */
[----:B------:R-:W-:Y:S01]  /*1100*/  ISETP.GT.U32.AND P2, PT, R41, R33, PT ;  /* 0x000000212900720c */ /* 0x000fe20003f44070 */
[----:B------:R-:W-:Y:S01]  /*1110*/  IMAD.MOV R21, RZ, RZ, -R21 ;  /* 0x000000ffff157224 */ /* 0x000fe200078e0a15 */
[----:B------:R-:W-:Y:S01]  /*1120*/  SGXT R40, R40, 0x1 ;  /* 0x000000012828781a */ /* 0x000fe20000000200 */
[----:B------:R-:W-:Y:S02]  /*1130*/  IMAD.MOV R19, RZ, RZ, -R19 ;  /* 0x000000ffff137224 */ /* 0x000fe400078e0a13 */
[--C-:B------:R-:W-:Y:S01]  /*1140*/  @!P1 IMAD.IADD R27, R27, 0x1, -R41.reuse ;  /* 0x000000011b1b9824 */ /* 0x100fe200078e0a29 */
[C---:B------:R-:W-:Y:S01]  /*1150*/  ISETP.GT.U32.AND P1, PT, R41.reuse, R36, PT ;  /* 0x000000242900720c */ /* 0x040fe20003f24070 */
[C---:B------:R-:W-:Y:S01]  /*1160*/  IMAD R37, R41.reuse, R21, R44 ;  /* 0x0000001529257224 */ /* 0x040fe200078e022c */
[----:B------:R-:W-:Y:S01]  /*1170*/  LOP3.LUT R40, R40, 0x90, RZ, 0xc0, !PT ;  /* 0x0000009028287812 */ /* 0x000fe200078ec0ff */
[----:B------:R-:W-:Y:S01]  /*1180*/  @!P5 IMAD.IADD R26, R26, 0x1, -R41 ;  /* 0x000000011a1ad824 */ /* 0x000fe200078e0a29 */
[----:B------:R-:W-:Y:S01]  /*1190*/  ISETP.GT.U32.AND P5, PT, R41, R35, PT ;  /* 0x000000232900720c */ /* 0x000fe20003fa4070 */
[----:B------:R-:W-:Y:S01]  /*11a0*/  IMAD R21, R46, R19, R39 ;  /* 0x000000132e157224 */ /* 0x000fe200078e0227 */
[----:B------:R-:W-:Y:S01]  /*11b0*/  SHF.R.S32.HI R19, RZ, 0x1f, R52 ;  /* 0x0000001fff137819 */ /* 0x000fe20000011434 */
[--C-:B------:R-:W-:Y:S01]  /*11c0*/  @!P4 IMAD.IADD R31, R31, 0x1, -R41.reuse ;  /* 0x000000011f1fc824 */ /* 0x100fe200078e0a29 */
[----:B------:R-:W-:Y:S01]  /*11d0*/  ISETP.GT.U32.AND P4, PT, R41, R27, PT ;  /* 0x0000001b2900720c */ /* 0x000fe20003f84070 */
[--C-:B------:R-:W-:Y:S01]  /*11e0*/  @!P0 IMAD.IADD R30, R30, 0x1, -R41.reuse ;  /* 0x000000011e1e8824 */ /* 0x100fe200078e0a29 */
[----:B------:R-:W-:Y:S01]  /*11f0*/  ISETP.GT.U32.AND P0, PT, R46, R21, PT ;  /* 0x000000152e00720c */ /* 0x000fe20003f04070 */
[--C-:B------:R-:W-:Y:S01]  /*1200*/  @!P6 IMAD.IADD R25, R25, 0x1, -R41.reuse ;  /* 0x000000011919e824 */ /* 0x100fe200078e0a29 */
[----:B------:R-:W-:Y:S01]  /*1210*/  ISETP.GT.U32.AND P6, PT, R41, R34, PT ;  /* 0x000000222900720c */ /* 0x000fe20003fc4070 */
[--C-:B------:R-:W-:Y:S01]  /*1220*/  @!P3 IMAD.IADD R32, R32, 0x1, -R41.reuse ;  /* 0x000000012020b824 */ /* 0x100fe200078e0a29 */
[----:B------:R-:W-:Y:S01]  /*1230*/  ISETP.GE.AND P3, PT, R18, RZ, PT ;  /* 0x000000ff1200720c */ /* 0x000fe20003f66270 */
[--C-:B------:R-:W-:Y:S01]  /*1240*/  @!P2 IMAD.IADD R33, R33, 0x1, -R41.reuse ;  /* 0x000000012121a824 */ /* 0x100fe200078e0a29 */
[C---:B------:R-:W-:Y:S01]  /*1250*/  ISETP.GT.U32.AND P2, PT, R41.reuse, R37, PT ;  /* 0x000000252900720c */ /* 0x040fe20003f44070 */
[--C-:B------:R-:W-:Y:S01]  /*1260*/  @!P1 IMAD.IADD R36, R36, 0x1, -R41.reuse ;  /* 0x0000000124249824 */ /* 0x100fe200078e0a29 */
[----:B------:R-:W-:Y:S01]  /*1270*/  ISETP.GT.U32.AND P1, PT, R41, R32, PT ;  /* 0x000000202900720c */ /* 0x000fe20003f24070 */
[--C-:B------:R-:W-:Y:S01]  /*1280*/  @!P5 IMAD.IADD R35, R35, 0x1, -R41.reuse ;  /* 0x000000012323d824 */ /* 0x100fe200078e0a29 */
[----:B------:R-:W-:Y:S01]  /*1290*/  ISETP.GT.U32.AND P5, PT, R41, R31, PT ;  /* 0x0000001f2900720c */ /* 0x000fe20003fa4070 */
[--C-:B------:R-:W-:Y:S01]  /*12a0*/  @!P4 IMAD.IADD R27, R27, 0x1, -R41.reuse ;  /* 0x000000011b1bc824 */ /* 0x100fe200078e0a29 */
[----:B------:R-:W-:Y:S01]  /*12b0*/  ISETP.GT.U32.AND P4, PT, R41, R33, PT ;  /* 0x000000212900720c */ /* 0x000fe20003f84070 */
[--C-:B------:R-:W-:Y:S01]  /*12c0*/  @!P0 IMAD.IADD R21, R21, 0x1, -R46.reuse ;  /* 0x0000000115158824 */ /* 0x100fe200078e0a2e */
[----:B------:R-:W-:Y:S01]  /*12d0*/  LEA.HI R52, R19, R52, RZ, 0x6 ;  /* 0x0000003413347211 */ /* 0x000fe200078f30ff */
[--C-:B------:R-:W-:Y:S01]  /*12e0*/  @!P6 IMAD.IADD R34, R34, 0x1, -R41.reuse ;  /* 0x000000012222e824 */ /* 0x100fe200078e0a29 */
[----:B------:R-:W-:Y:S01]  /*12f0*/  ISETP.GT.U32.AND P6, PT, R41, R30, PT ;  /* 0x0000001e2900720c */ /* 0x000fe20003fc4070 */
[----:B------:R-:W-:Y:S01]  /*1300*/  IMAD.SHL.U32 R39, R0, 0x2, RZ ;  /* 0x0000000200277824 */ /* 0x000fe200078e00ff */
[----:B------:R-:W-:Y:S01]  /*1310*/  ISETP.GT.U32.AND P0, PT, R46, R21, PT ;  /* 0x000000152e00720c */ /* 0x000fe20003f04070 */
[--C-:B------:R-:W-:Y:S01]  /*1320*/  @!P2 IMAD.IADD R37, R37, 0x1, -R41.reuse ;  /* 0x000000012525a824 */ /* 0x100fe200078e0a29 */
[----:B------:R-:W-:Y:S01]  /*1330*/  ISETP.GT.U32.AND P2, PT, R41, R34, PT ;  /* 0x000000222900720c */ /* 0x000fe20003f44070 */
[----:B------:R-:W-:Y:S01]  /*1340*/  @!P1 IMAD.IADD R32, R32, 0x1, -R41 ;  /* 0x0000000120209824 */ /* 0x000fe200078e0a29 */
[----:B------:R-:W-:Y:S01]  /*1350*/  LOP3.LUT R19, R40, 0x7e, R39, 0x78, !PT ;  /* 0x0000007e28137812 */ /* 0x000fe200078e7827 */
[--C-:B------:R-:W-:Y:S01]  /*1360*/  @!P5 IMAD.IADD R31, R31, 0x1, -R41.reuse ;  /* 0x000000011f1fd824 */ /* 0x100fe200078e0a29 */
[----:B------:R-:W-:Y:S01]  /*1370*/  ISETP.GT.U32.AND P1, PT, R41, R37, PT ;  /* 0x000000252900720c */ /* 0x000fe20003f24070 */
[--C-:B------:R-:W-:Y:S01]  /*1380*/  @!P4 IMAD.IADD R33, R33, 0x1, -R41.reuse ;  /* 0x000000012121c824 */ /* 0x100fe200078e0a29 */
[----:B------:R-:W-:Y:S01]  /*1390*/  ISETP.GT.U32.AND P5, PT, R41, R35, PT ;  /* 0x000000232900720c */ /* 0x000fe20003fa4070 */
[----:B------:R-:W-:Y:S01]  /*13a0*/  IMAD R51, R51, R60, RZ ;  /* 0x0000003c33337224 */ /* 0x000fe200078e02ff */
[----:B------:R-:W-:Y:S01]  /*13b0*/  ISETP.NE.AND P4, PT, R28, RZ, PT ;  /* 0x000000ff1c00720c */ /* 0x000fe20003f85270 */
[--C-:B------:R-:W-:Y:S01]  /*13c0*/  @!P6 IMAD.IADD R30, R30, 0x1, -R41.reuse ;  /* 0x000000011e1ee824 */ /* 0x100fe200078e0a29 */
[----:B------:R-:W-:Y:S01]  /*13d0*/  ISETP.GT.U32.AND P6, PT, R41, R36, PT ;  /* 0x000000242900720c */ /* 0x000fe20003fc4070 */
[----:B------:R-:W-:Y:S01]  /*13e0*/  @!P0 IMAD.IADD R21, R21, 0x1, -R46 ;  /* 0x0000000115158824 */ /* 0x000fe200078e0a2e */
[----:B------:R-:W-:Y:S01]  /*13f0*/  ISETP.GE.AND P0, PT, R17, RZ, PT ;  /* 0x000000ff1100720c */ /* 0x000fe20003f06270 */
[----:B------:R-:W-:Y:S01]  /*1400*/  @!P2 IMAD.IADD R34, R34, 0x1, -R41 ;  /* 0x000000012222a824 */ /* 0x000fe200078e0a29 */
[----:B------:R-:W-:Y:S01]  /*1410*/  ISETP.GE.AND P2, PT, R16, RZ, PT ;  /* 0x000000ff1000720c */ /* 0x000fe20003f46270 */
[----:B------:R-:W-:Y:S01]  /*1420*/  IMAD.MOV.U32 R39, RZ, RZ, R21 ;  /* 0x000000ffff277224 */ /* 0x000fe200078e0015 */
[----:B------:R-:W-:Y:S01]  /*1430*/  LOP3.LUT R21, RZ, R29, RZ, 0x33, !PT ;  /* 0x0000001dff157212 */ /* 0x000fe200078e33ff */
[--C-:B------:R-:W-:Y:S01]  /*1440*/  @!P1 IMAD.IADD R37, R37, 0x1, -R41.reuse ;  /* 0x0000000125259824 */ /* 0x100fe200078e0a29 */
[----:B------:R-:W-:Y:S01]  /*1450*/  ISETP.GE.AND P1, PT, R15, RZ, PT ;  /* 0x000000ff0f00720c */ /* 0x000fe20003f26270 */
[----:B------:R-:W-:Y:S01]  /*1460*/  @!P5 IMAD.IADD R35, R35, 0x1, -R41 ;  /* 0x000000012323d824 */ /* 0x000fe200078e0a29 */
[----:B------:R-:W-:Y:S01]  /*1470*/  ISETP.GE.AND P5, PT, R14, RZ, PT ;  /* 0x000000ff0e00720c */ /* 0x000fe20003fa6270 */
[----:B------:R-:W-:Y:S01]  /*1480*/  @!P3 IMAD.MOV R39, RZ, RZ, -R39 ;  /* 0x000000ffff27b224 */ /* 0x000fe200078e0a27 */
[----:B------:R-:W-:Y:S01]  /*1490*/  @!P4 LOP3.LUT R39, RZ, R28, RZ, 0x33, !PT ;  /* 0x0000001cff27c212 */ /* 0x000fe200078e33ff */
[----:B------:R-:W-:Y:S01]  /*14a0*/  @!P6 IMAD.IADD R36, R36, 0x1, -R41 ;  /* 0x000000012424e824 */ /* 0x000fe200078e0a29 */
[----:B------:R-:W-:Y:S01]  /*14b0*/  ISETP.GE.AND P4, PT, R13, RZ, PT ;  /* 0x000000ff0d00720c */ /* 0x000fe20003f86270 */
[----:B------:R-:W-:Y:S01]  /*14c0*/  @!P0 IMAD.MOV R20, RZ, RZ, -R20 ;  /* 0x000000ffff148224 */ /* 0x000fe200078e0a14 */
[----:B------:R-:W-:Y:S01]  /*14d0*/  ISETP.GE.AND P0, PT, R11, RZ, PT ;  /* 0x000000ff0b00720c */ /* 0x000fe20003f06270 */
[----:B------:R-:W-:Y:S01]  /*14e0*/  @!P2 IMAD.MOV R22, RZ, RZ, -R22 ;  /* 0x000000ffff16a224 */ /* 0x000fe200078e0a16 */
[----:B------:R-:W-:Y:S01]  /*14f0*/  ISETP.GE.AND P3, PT, R12, RZ, PT ;  /* 0x000000ff0c00720c */ /* 0x000fe20003f66270 */
[----:B------:R-:W-:Y:S01]  /*1500*/  IMAD R39, R39, UR4, RZ ;  /* 0x0000000427277c24 */ /* 0x000fe2000f8e02ff */
[----:B------:R-:W-:Y:S01]  /*1510*/  ISETP.GE.AND P2, PT, R10, RZ, PT ;  /* 0x000000ff0a00720c */ /* 0x000fe20003f46270 */
[----:B------:R-:W-:Y:S01]  /*1520*/  @!P1 IMAD.MOV R23, RZ, RZ, -R23 ;  /* 0x000000ffff179224 */ /* 0x000fe200078e0a17 */
[----:B------:R-:W-:Y:S01]  /*1530*/  ISETP.GE.AND P1, PT, R9, RZ, PT ;  /* 0x000000ff0900720c */ /* 0x000fe20003f26270 */
[----:B------:R-:W-:Y:S01]  /*1540*/  @!P5 IMAD.MOV R24, RZ, RZ, -R24 ;  /* 0x000000ffff18d224 */ /* 0x000fe200078e0a18 */
[----:B------:R-:W-:Y:S01]  /*1550*/  ISETP.GE.AND P5, PT, R8, RZ, PT ;  /* 0x000000ff0800720c */ /* 0x000fe20003fa6270 */
[----:B------:R-:W-:Y:S01]  /*1560*/  ULDC UR4, c[0x0][0x240] ;  /* 0x0000900000047ab9 */ /* 0x000fe20000000800 */
[----:B------:R-:W-:Y:S01]  /*1570*/  LOP3.LUT R46, R66, 0x1c, RZ, 0xfc, !PT ;  /* 0x0000001c422e7812 */ /* 0x000fe200078efcff */
[----:B------:R-:W-:Y:S01]  /*1580*/  @!P4 IMAD.MOV R25, RZ, RZ, -R25 ;  /* 0x000000ffff19c224 */ /* 0x000fe200078e0a19 */
[----:B------:R-:W-:Y:S01]  /*1590*/  ISETP.GE.AND P4, PT, R7, RZ, PT ;  /* 0x000000ff0700720c */ /* 0x000fe20003f86270 */
        /* <DEDUP_REMOVED lines=10> */
[----:B------:R-:W-:Y:S01]  /*1640*/  IMAD R47, R47, R60, RZ ;  /* 0x0000003c2f2f7224 */ /* 0x000fe200078e02ff */
[----:B------:R-:W-:Y:S01]  /*1650*/  LOP3.LUT R41, R66, 0x12, RZ, 0xfc, !PT ;  /* 0x0000001242297812 */ /* 0x000fe200078efcff */
[----:B------:R-:W-:Y:S01]  /*1660*/  @!P4 IMAD.MOV R33, RZ, RZ, -R33 ;  /* 0x000000ffff21c224 */ /* 0x000fe200078e0a21 */
[----:B------:R-:W-:Y:S01]  /*1670*/  ISETP.NE.AND P4, PT, R29, RZ, PT ;  /* 0x000000ff1d00720c */ /* 0x000fe20003f85270 */
[----:B------:R-:W-:Y:S01]  /*1680*/  @!P0 IMAD.MOV R35, RZ, RZ, -R35 ;  /* 0x000000ffff238224 */ /* 0x000fe200078e0a23 */
[----:B------:R-:W-:Y:S01]  /*1690*/  LEA R74, P0, R39, UR6, 0x1 ;  /* 0x00000006274a7c11 */ /* 0x000fe2000f8008ff */
[----:B------:R-:W-:Y:S01]  /*16a0*/  @!P3 IMAD.MOV R34, RZ, RZ, -R34 ;  /* 0x000000ffff22b224 */ /* 0x000fe200078e0a22 */
[C---:B------:R-:W-:Y:S01]  /*16b0*/  SEL R20, R21.reuse, R20, !P4 ;  /* 0x0000001415147207 */ /* 0x040fe20006000000 */
[----:B------:R-:W-:Y:S01]  /*16c0*/  @!P2 IMAD.MOV R36, RZ, RZ, -R36 ;  /* 0x000000ffff24a224 */ /* 0x000fe200078e0a24 */
[C---:B------:R-:W-:Y:S01]  /*16d0*/  SEL R22, R21.reuse, R22, !P4 ;  /* 0x0000001615167207 */ /* 0x040fe20006000000 */
[----:B------:R-:W-:Y:S01]  /*16e0*/  @!P1 IMAD.MOV R37, RZ, RZ, -R37 ;  /* 0x000000ffff259224 */ /* 0x000fe200078e0a25 */
[C---:B------:R-:W-:Y:S01]  /*16f0*/  SEL R23, R21.reuse, R23, !P4 ;  /* 0x0000001715177207 */ /* 0x040fe20006000000 */
[----:B------:R-:W-:Y:S01]  /*1700*/  @!P5 IMAD.MOV R38, RZ, RZ, -R38 ;  /* 0x000000ffff26d224 */ /* 0x000fe200078e0a26 */
[C---:B------:R-:W-:Y:S01]  /*1710*/  SEL R24, R21.reuse, R24, !P4 ;  /* 0x0000001815187207 */ /* 0x040fe20006000000 */
[----:B------:R-:W-:Y:S01]  /*1720*/  IMAD R20, R20, UR4, RZ ;  /* 0x0000000414147c24 */ /* 0x000fe2000f8e02ff */
[C---:B------:R-:W-:Y:S01]  /*1730*/  SEL R25, R21.reuse, R25, !P4 ;  /* 0x0000001915197207 */ /* 0x040fe20006000000 */
[----:B------:R-:W-:Y:S01]  /*1740*/  IMAD R22, R22, UR4, RZ ;  /* 0x0000000416167c24 */ /* 0x000fe2000f8e02ff */
[----:B------:R-:W-:Y:S01]  /*1750*/  SEL R26, R21, R26, !P4 ;  /* 0x0000001a151a7207 */ /* 0x000fe20006000000 */
[----:B------:R-:W-:Y:S01]  /*1760*/  IMAD R23, R23, UR4, RZ ;  /* 0x0000000417177c24 */ /* 0x000fe2000f8e02ff */
[C---:B------:R-:W-:Y:S01]  /*1770*/  SEL R27, R21.reuse, R27, !P4 ;  /* 0x0000001b151b7207 */ /* 0x040fe20006000000 */
[----:B------:R-:W-:Y:S01]  /*1780*/  IMAD R24, R24, UR4, RZ ;  /* 0x0000000418187c24 */ /* 0x000fe2000f8e02ff */
[----:B------:R-:W-:Y:S01]  /*1790*/  SEL R30, R21, R30, !P4 ;  /* 0x0000001e151e7207 */ /* 0x000fe20006000000 */
[----:B------:R-:W-:Y:S01]  /*17a0*/  IMAD R25, R25, UR4, RZ ;  /* 0x0000000419197c24 */ /* 0x000fe2000f8e02ff */
[----:B------:R-:W-:Y:S01]  /*17b0*/  SEL R31, R21, R31, !P4 ;  /* 0x0000001f151f7207 */ /* 0x000fe20006000000 */
[----:B------:R-:W-:Y:S01]  /*17c0*/  IMAD R26, R26, UR4, RZ ;  /* 0x000000041a1a7c24 */ /* 0x000fe2000f8e02ff */
[----:B------:R-:W-:Y:S01]  /*17d0*/  LEA.HI.X.SX32 R75, R39, UR7, 0x1, P0 ;  /* 0x00000007274b7c11 */ /* 0x000fe200080f0eff */
[----:B------:R-:W-:Y:S01]  /*17e0*/  ULDC.64 UR6, c[0x0][0x218] ;  /* 0x0000860000067ab9 */ /* 0x000fe20000000a00 */
[----:B------:R-:W-:Y:S01]  /*17f0*/  SEL R32, R21, R32, !P4 ;  /* 0x0000002015207207 */ /* 0x000fe20006000000 */
        /* <DEDUP_REMOVED lines=13> */
[----:B------:R-:W-:Y:S01]  /*18d0*/  LEA R108, P2, R20, UR6, 0x1 ;  /* 0x00000006146c7c11 */ /* 0x000fe2000f8408ff */
[----:B------:R-:W-:Y:S01]  /*18e0*/  IMAD R36, R36, UR4, RZ ;  /* 0x0000000424247c24 */ /* 0x000fe2000f8e02ff */
[----:B------:R-:W-:Y:S01]  /*18f0*/  LEA R106, P1, R22, UR6, 0x1 ;  /* 0x00000006166a7c11 */ /* 0x000fe2000f8208ff */
[----:B------:R-:W-:Y:S01]  /*1900*/  IMAD R37, R37, UR4, RZ ;  /* 0x0000000425257c24 */ /* 0x000fe2000f8e02ff */
[----:B------:R-:W-:Y:S01]  /*1910*/  LEA.HI.X.SX32 R109, R20, UR7, 0x1, P2 ;  /* 0x00000007146d7c11 */ /* 0x000fe200090f0eff */
[----:B------:R-:W-:Y:S01]  /*1920*/  IMAD R21, R21, UR4, RZ ;  /* 0x0000000415157c24 */ /* 0x000fe2000f8e02ff */
[----:B------:R-:W-:Y:S01]  /*1930*/  LEA.HI.X.SX32 R107, R22, UR7, 0x1, P1 ;  /* 0x00000007166b7c11 */ /* 0x000fe200088f0eff */
[----:B------:R-:W-:Y:S01]  /*1940*/  UMOV UR4, URZ ;  /* 0x0000003f00047c82 */ /* 0x000fe20008000000 */
[----:B------:R-:W-:Y:S01]  /*1950*/  LEA R104, P0, R23, UR6, 0x1 ;  /* 0x0000000617687c11 */ /* 0x000fe2000f8008ff */
[----:B------:R-:W-:Y:S01]  /*1960*/  UIADD3.X UR9, UR4, 0x40000040, URZ, UP0, !UPT ;  /* 0x4000004004097890 */ /* 0x000fe200087fe43f */
[----:B------:R-:W-:Y:S01]  /*1970*/  LEA R102, P4, R24, UR6, 0x1 ;  /* 0x0000000618667c11 */ /* 0x000fe2000f8808ff */
[-C--:B------:R-:W-:Y:S01]  /*1980*/  IMAD R46, R46, R60.reuse, RZ ;  /* 0x0000003c2e2e7224 */ /* 0x080fe200078e02ff */
        /* <DEDUP_REMOVED lines=10> */
[----:B------:R-:W-:Y:S01]  /*1a30*/  LEA.HI.X.SX32 R105, R23, UR7, 0x1, P0 ;  /* 0x0000000717697c11 */ /* 0x000fe200080f0eff */
        /* <DEDUP_REMOVED lines=13> */
[----:B------:R-:W-:Y:S01]  /*1b10*/  LEA R96, P0, R32, UR6, 0x1 ;  /* 0x0000000620607c11 */ /* 0x000fe2000f8008ff */
[----:B------:R-:W-:Y:S01]  /*1b20*/  IMAD R61, R61, R60, RZ ;  /* 0x0000003c3d3d7224 */ /* 0x000fe200078e02ff */
[----:B------:R-:W-:Y:S01]  /*1b30*/  LEA R90, P4, R33, UR6, 0x1 ;  /* 0x00000006215a7c11 */ /* 0x000fe2000f8808ff */
[----:B---3--:R-:W-:Y:S01]  /*1b40*/  IMAD R59, R59, R58, RZ ;  /* 0x0000003a3b3b7224 */ /* 0x008fe200078e02ff */
[----:B------:R-:W-:-:S02]  /*1b50*/  LEA R116, P6, R34, UR6, 0x1 ;  /* 0x0000000622747c11 */ /* 0x000fc4000f8c08ff */
[----:B------:R-:W-:Y:S02]  /*1b60*/  CS2R R24, SRZ ;  /* 0x0000000000187805 */ /* 0x000fe4000001ff00 */
[----:B------:R-:W-:Y:S02]  /*1b70*/  LEA R114, P5, R35, UR6, 0x1 ;  /* 0x0000000623727c11 */ /* 0x000fe4000f8a08ff */
[----:B------:R-:W-:Y:S02]  /*1b80*/  CS2R R26, SRZ ;  /* 0x00000000001a7805 */ /* 0x000fe4000001ff00 */
[----:B------:R-:W-:Y:S02]  /*1b90*/  LEA R92, P3, R36, UR6, 0x1 ;  /* 0x00000006245c7c11 */ /* 0x000fe4000f8608ff */
[----:B------:R-:W-:Y:S02]  /*1ba0*/  CS2R R28, SRZ ;  /* 0x00000000001c7805 */ /* 0x000fe4000001ff00 */
[----:B------:R-:W-:-:S02]  /*1bb0*/  LEA R120, P2, R37, UR6, 0x1 ;  /* 0x0000000625787c11 */ /* 0x000fc4000f8408ff */
[----:B------:R-:W-:Y:S02]  /*1bc0*/  CS2R R30, SRZ ;  /* 0x00000000001e7805 */ /* 0x000fe4000001ff00 */
[C---:B------:R-:W-:Y:S01]  /*1bd0*/  LEA R118, P1, R21.reuse, UR6, 0x1 ;  /* 0x0000000615767c11 */ /* 0x040fe2000f8208ff */
[----:B------:R-:W-:Y:S01]  /*1be0*/  UIADD3 UR6, UR12, 0x2000, URZ ;  /* 0x000020000c067890 */ /* 0x000fe2000fffe03f */
[C---:B------:R-:W-:Y:S02]  /*1bf0*/  LOP3.LUT R20, R66.reuse, 0x28, RZ, 0xfc, !PT ;  /* 0x0000002842147812 */ /* 0x040fe400078efcff */
[----:B------:R-:W-:Y:S02]  /*1c00*/  CS2R R38, SRZ ;  /* 0x0000000000267805 */ /* 0x000fe4000001ff00 */
[----:B------:R-:W-:Y:S01]  /*1c10*/  LEA.HI.X.SX32 R119, R21, UR7, 0x1, P1 ;  /* 0x0000000715777c11 */ /* 0x000fe200088f0eff */
[----:B------:R-:W-:Y:S01]  /*1c20*/  USHF.R.U32.HI UR6, URZ, 0x4, UR6 ;  /* 0x000000043f067899 */ /* 0x000fe20008011606 */
[----:B------:R-:W-:Y:S01]  /*1c30*/  LOP3.LUT R21, R66, 0x30, RZ, 0xfc, !PT ;  /* 0x0000003042157812 */ /* 0x000fe200078efcff */
[-C--:B------:R-:W-:Y:S01]  /*1c40*/  IMAD R20, R20, R60.reuse, RZ ;  /* 0x0000003c14147224 */ /* 0x080fe200078e02ff */
[C---:B------:R-:W-:Y:S01]  /*1c50*/  LOP3.LUT R44, R66.reuse, 0x10, RZ, 0xfc, !PT ;  /* 0x00000010422c7812 */ /* 0x040fe200078efcff */
[----:B------:R-:W-:Y:S01]  /*1c60*/  USGXT.U32 UR6, UR6, 0xe ;  /* 0x0000000e0606789a */ /* 0x000fe20008000000 */
[C---:B------:R-:W-:Y:S01]  /*1c70*/  LOP3.LUT R22, R66.reuse, 0xc, RZ, 0xfc, !PT ;  /* 0x0000000c42167812 */ /* 0x040fe200078efcff */
[-C--:B------:R-:W-:Y:S01]  /*1c80*/  IMAD R21, R21, R60.reuse, RZ ;  /* 0x0000003c15157224 */ /* 0x080fe200078e02ff */
[----:B------:R-:W-:Y:S01]  /*1c90*/  LOP3.LUT R23, R66, 0xa, RZ, 0xfc, !PT ;  /* 0x0000000a42177812 */ /* 0x000fe200078efcff */
[----:B------:R-:W-:Y:S01]  /*1ca0*/  UIADD3 UR10, UP0, UR6, 0x2, URZ ;  /* 0x00000002060a7890 */ /* 0x000fe2000ff1e03f */
[----:B------:R-:W-:Y:S01]  /*1cb0*/  LEA.HI.X.SX32 R97, R32, UR7, 0x1, P0 ;  /* 0x0000000720617c11 */ /* 0x000fe200080f0eff */
[-C--:B------:R-:W-:Y:S01]  /*1cc0*/  IMAD R44, R44, R60.reuse, RZ ;  /* 0x0000003c2c2c7224 */ /* 0x080fe200078e02ff */
[----:B------:R-:W-:Y:S01]  /*1cd0*/  LEA.HI.X.SX32 R91, R33, UR7, 0x1, P4 ;  /* 0x00000007215b7c11 */ /* 0x000fe2000a0f0eff */
[-C--:B------:R-:W-:Y:S01]  /*1ce0*/  IMAD R22, R22, R60.reuse, RZ ;  /* 0x0000003c16167224 */ /* 0x080fe200078e02ff */
[----:B------:R-:W-:Y:S01]  /*1cf0*/  LEA.HI.X.SX32 R117, R34, UR7, 0x1, P6 ;  /* 0x0000000722757c11 */ /* 0x000fe2000b0f0eff */
[-C--:B------:R-:W-:Y:S01]  /*1d00*/  IMAD R23, R23, R60.reuse, RZ ;  /* 0x0000003c17177224 */ /* 0x080fe200078e02ff */
[----:B------:R-:W-:Y:S01]  /*1d10*/  LEA.HI.X.SX32 R115, R35, UR7, 0x1, P5 ;  /* 0x0000000723737c11 */ /* 0x000fe2000a8f0eff */
[----:B------:R-:W-:Y:S01]  /*1d20*/  IMAD R66, R66, R60, RZ ;  /* 0x0000003c42427224 */ /* 0x000fe200078e02ff */
[----:B------:R-:W-:Y:S01]  /*1d30*/  LEA.HI.X.SX32 R93, R36, UR7, 0x1, P3 ;  /* 0x00000007245d7c11 */ /* 0x000fe200098f0eff */
[----:B------:R-:W-:Y:S01]  /*1d40*/  UIADD3.X UR11, UR5, 0x40000040, URZ, UP0, !UPT ;  /* 0x40000040050b7890 */ /* 0x000fe200087fe43f */
[----:B------:R-:W-:-:S02]  /*1d50*/  LEA.HI.X.SX32 R145, R37, UR7, 0x1, P2 ;  /* 0x0000000725917c11 */ /* 0x000fc400090f0eff */
[----:B------:R-:W-:Y:S02]  /*1d60*/  CS2R R32, SRZ ;  /* 0x0000000000207805 */ /* 0x000fe4000001ff00 */
[----:B------:R-:W-:Y:S02]  /*1d70*/  CS2R R34, SRZ ;  /* 0x0000000000227805 */ /* 0x000fe4000001ff00 */
[----:B------:R-:W-:Y:S01]  /*1d80*/  CS2R R36, SRZ ;  /* 0x0000000000247805 */ /* 0x000fe2000001ff00 */
[----:B------:R-:W-:Y:S01]  /*1d90*/  IMAD.SHL.U32 R60, R60, 0x40, RZ ;  /* 0x000000403c3c7824 */ /* 0x000fe200078e00ff */
[----:B------:R-:W-:Y:S01]  /*1da0*/  SHF.R.S32.HI R52, RZ, 0x6, R52 ;  /* 0x00000006ff347819 */ /* 0x000fe20000011434 */
[----:B------:R-:W-:Y:S01]  /*1db0*/  IMAD.SHL.U32 R58, R58, 0x40, RZ ;  /* 0x000000403a3a7824 */ /* 0x000fe200078e00ff */
[C---:B------:R-:W-:Y:S01]  /*1dc0*/  LOP3.LUT R57, R19.reuse, 0x20, RZ, 0x3c, !PT ;  /* 0x0000002013397812 */ /* 0x040fe200078e3cff */
[----:B------:R-:W-:Y:S01]  /*1dd0*/  UIADD3.64 UR16, UR8, 0x80, URZ ;  /* 0x0000008008107897 */ /* 0x000fe2000fffe03f */
[C---:B------:R-:W-:Y:S01]  /*1de0*/  LOP3.LUT R56, R19.reuse, 0x40, RZ, 0x3c, !PT ;  /* 0x0000004013387812 */ /* 0x040fe200078e3cff */
[----:B------:R-:W-:Y:S01]  /*1df0*/  UIADD3.64 UR20, UR8, 0x100, URZ ;  /* 0x0000010008147897 */ /* 0x000fe2000fffe03f */
[----:B------:R-:W-:Y:S01]  /*1e00*/  LOP3.LUT R55, R19, 0x60, RZ, 0x3c, !PT ;  /* 0x0000006013377812 */ /* 0x000fe200078e3cff */
[----:B------:R-:W-:-:S02]  /*1e10*/  UIADD3.64 UR18, UR10, 0x2, URZ ;  /* 0x000000020a127897 */ /* 0x000fc4000fffe03f */
[----:B------:R-:W-:-:S12]  /*1e20*/  UIADD3.64 UR22, UR10, 0x4, URZ ;  /* 0x000000040a167897 */ /* 0x000fd8000fffe03f */
.L_x_1:
[----:B------:R-:W-:Y:S01]  /*1e30*/  LEA.HI R40, R0, 0xe, RZ, 0x1a ;  /* 0x0000000e00287811 */ /* 0x000fe200078fd0ff */
[----:B------:R-:W-:Y:S01]  /*1e40*/  IMAD.WIDE R82, R61, 0x2, R74 ;  /* 0x000000023d527825 */ /* 0x000fe200078e024a */
[----:B------:R-:W-:Y:S02]  /*1e50*/  SHF.R.U32.HI R86, RZ, 0x6, R0 ;  /* 0x00000006ff567819 */ /* 0x000fe40000011600 */
[----:B------:R-:W-:Y:S01]  /*1e60*/  ISETP.GE.AND P2, PT, R40, UR14, PT ;  /* 0x0000000e28007c0c */ /* 0x000fe2000bf46270 */
[----:B------:R-:W-:Y:S01]  /*1e70*/  IMAD.WIDE R84, R62, 0x2, R74 ;  /* 0x000000023e547825 */ /* 0x000fe200078e024a */
[C---:B------:R-:W-:Y:S02]  /*1e80*/  LEA.HI R40, R0.reuse, 0x3e, RZ, 0x1a ;  /* 0x0000003e00287811 */ /* 0x040fe400078fd0ff */
[C---:B------:R-:W-:Y:S02]  /*1e90*/  LEA.HI R76, R0.reuse, 0x1e, RZ, 0x1a ;  /* 0x0000001e004c7811 */ /* 0x040fe400078fd0ff */
[----:B------:R-:W-:-:S02]  /*1ea0*/  LEA.HI R77, R0, 0x2e, RZ, 0x1a ;  /* 0x0000002e004d7811 */ /* 0x000fc400078fd0ff */
[----:B------:R-:W-:Y:S02]  /*1eb0*/  ISETP.GE.AND P5, PT, R40, UR14, PT ;  /* 0x0000000e28007c0c */ /* 0x000fe4000bfa6270 */
[----:B------:R-:W-:Y:S02]  /*1ec0*/  SGXT.U32 R86, R86, 0x1 ;  /* 0x000000015656781a */ /* 0x000fe40000000000 */
[----:B------:R-:W-:Y:S02]  /*1ed0*/  ISETP.GE.AND P3, PT, R76, UR14, PT ;  /* 0x0000000e4c007c0c */ /* 0x000fe4000bf66270 */
[----:B------:R-:W-:Y:S02]  /*1ee0*/  PRMT R138, RZ, 0x7610, R138 ;  /* 0x00007610ff8a7816 */ /* 0x000fe4000000008a */
[----:B------:R-:W-:Y:S02]  /*1ef0*/  ISETP.GE.AND P4, PT, R77, UR14, PT ;  /* 0x0000000e4d007c0c */ /* 0x000fe4000bf86270 */
[----:B------:R-:W-:-:S02]  /*1f00*/  LOP3.LUT R40, R86, 0x2, RZ, 0xfc, !PT ;  /* 0x0000000256287812 */ /* 0x000fc400078efcff */
[----:B------:R-:W-:Y:S01]  /*1f10*/  LOP3.LUT R78, R0, 0x3f, RZ, 0xc0, !PT ;  /* 0x0000003f004e7812 */ /* 0x000fe200078ec0ff */
[----:B------:R0:W2:Y:S01]  /*1f20*/  @!P2 LDG.E.U16 R138, desc[UR24][R82.64] ;  /* 0x00000018528aa981 */ /* 0x0000a2000c1e1500 */
[----:B------:R-:W-:Y:S01]  /*1f30*/  ISETP.GE.AND P1, PT, R86, UR14, PT ;  /* 0x0000000e56007c0c */ /* 0x000fe2000bf26270 */
[----:B------:R-:W-:Y:S01]  /*1f40*/  IMAD.WIDE R80, R64, 0x2, R74 ;  /* 0x0000000240507825 */ /* 0x000fe200078e024a */
[----:B------:R-:W-:Y:S02]  /*1f50*/  PRMT R126, RZ, 0x7610, R126 ;  /* 0x00007610ff7e7816 */ /* 0x000fe4000000007e */
[----:B------:R-:W-:Y:S02]  /*1f60*/  PRMT R134, RZ, 0x7610, R134 ;  /* 0x00007610ff867816 */ /* 0x000fe40000000086 */
[----:B------:R-:W-:Y:S02]  /*1f70*/  ISETP.GE.AND P2, PT, R40, UR14, PT ;  /* 0x0000000e28007c0c */ /* 0x000fe4000bf46270 */
[----:B------:R-:W-:Y:S01]  /*1f80*/  ISETP.GE.AND P0, PT, R78, UR14, PT ;  /* 0x0000000e4e007c0c */ /* 0x000fe2000bf06270 */
[----:B------:R-:W-:Y:S01]  /*1f90*/  IMAD.WIDE R78, R63, 0x2, R74 ;  /* 0x000000023f4e7825 */ /* 0x000fe200078e024a */
[----:B------:R-:W-:Y:S01]  /*1fa0*/  PRMT R130, RZ, 0x7610, R130 ;  /* 0x00007610ff827816 */ /* 0x000fe20000000082 */
[----:B------:R-:W3:Y:S01]  /*1fb0*/  @!P5 LDG.E.U16 R126, desc[UR24][R80.64] ;  /* 0x00000018507ed981 */ /* 0x000ee2000c1e1500 */
[----:B------:R-:W-:-:S02]  /*1fc0*/  LOP3.LUT R87, R86, 0x4, RZ, 0xfc, !PT ;  /* 0x0000000456577812 */ /* 0x000fc400078efcff */
[----:B0-----:R-:W-:Y:S01]  /*1fd0*/  LOP3.LUT R82, R86, 0xa, RZ, 0xfc, !PT ;  /* 0x0000000a56527812 */ /* 0x001fe200078efcff */
[----:B------:R-:W4:Y:S01]  /*1fe0*/  @!P3 LDG.E.U16 R134, desc[UR24][R84.64] ;  /* 0x000000185486b981 */ /* 0x000f22000c1e1500 */
[----:B------:R-:W-:Y:S01]  /*1ff0*/  PRMT R110, RZ, 0x7610, R110 ;  /* 0x00007610ff6e7816 */ /* 0x000fe2000000006e */
[----:B------:R-:W-:Y:S01]  /*2000*/  IMAD.WIDE R76, R66, 0x2, R74 ;  /* 0x00000002424c7825 */ /* 0x000fe200078e024a */
[----:B------:R-:W-:Y:S01]  /*2010*/  ISETP.GE.AND P5, PT, R87, UR14, PT ;  /* 0x0000000e57007c0c */ /* 0x000fe2000bfa6270 */
[----:B------:R0:W5:Y:S01]  /*2020*/  @!P4 LDG.E.U16 R130, desc[UR24][R78.64] ;  /* 0x000000184e82c981 */ /* 0x000162000c1e1500 */
[----:B------:R-:W-:Y:S02]  /*2030*/  LOP3.LUT R88, R86, 0x6, RZ, 0xfc, !PT ;  /* 0x0000000656587812 */ /* 0x000fe400078efcff */
[----:B------:R-:W-:Y:S01]  /*2040*/  PRMT R156, RZ, 0x7610, R156 ;  /* 0x00007610ff9c7816 */ /* 0x000fe2000000009c */
[----:B------:R-:W2:Y:S01]  /*2050*/  @!P1 LDG.E.U16 R110, desc[UR24][R76.64] ;  /* 0x000000184c6e9981 */ /* 0x000ea2000c1e1500 */
[----:B------:R-:W-:-:S02]  /*2060*/  ISETP.GE.AND P3, PT, R82, UR14, PT ;  /* 0x0000000e52007c0c */ /* 0x000fc4000bf66270 */
[----:B------:R-:W-:Y:S01]  /*2070*/  LOP3.LUT R40, R86, 0x8, RZ, 0xfc, !PT ;  /* 0x0000000856287812 */ /* 0x000fe200078efcff */
[--C-:B0-----:R-:W-:Y:S01]  /*2080*/  IMAD.WIDE R78, R65, 0x2, R74.reuse ;  /* 0x00000002414e7825 */ /* 0x101fe200078e024a */
[----:B------:R-:W-:Y:S02]  /*2090*/  ISETP.GE.AND P4, PT, R88, UR14, PT ;  /* 0x0000000e58007c0c */ /* 0x000fe4000bf86270 */
[----:B------:R-:W-:Y:S01]  /*20a0*/  LOP3.LUT R83, R86, 0xc, RZ, 0xfc, !PT ;  /* 0x0000000c56537812 */ /* 0x000fe200078efcff */
[----:B------:R-:W-:Y:S01]  /*20b0*/  IMAD.WIDE R80, R67, 0x2, R74 ;  /* 0x0000000243507825 */ /* 0x000fe200078e024a */
[----:B------:R-:W-:Y:S01]  /*20c0*/  PRMT R133, RZ, 0x7610, R133 ;  /* 0x00007610ff857816 */ /* 0x000fe20000000085 */
[----:B------:R0:W3:Y:S01]  /*20d0*/  @!P2 LDG.E.U16 R156, desc[UR24][R78.64] ;  /* 0x000000184e9ca981 */ /* 0x0000e2000c1e1500 */
[----:B------:R-:W-:Y:S02]  /*20e0*/  ISETP.GE.AND P1, PT, R40, UR14, PT ;  /* 0x0000000e28007c0c */ /* 0x000fe4000bf26270 */
[----:B------:R-:W-:-:S02]  /*20f0*/  ISETP.GE.AND P2, PT, R83, UR14, PT ;  /* 0x0000000e53007c0c */ /* 0x000fc4000bf46270 */
[----:B------:R-:W-:Y:S01]  /*2100*/  PRMT R154, RZ, 0x7610, R154 ;  /* 0x00007610ff9a7816 */ /* 0x000fe2000000009a */
[----:B------:R1:W4:Y:S01]  /*2110*/  @!P5 LDG.E.U16 R133, desc[UR24][R80.64] ;  /* 0x000000185085d981 */ /* 0x000322000c1e1500 */
[C---:B------:R-:W-:Y:S01]  /*2120*/  LOP3.LUT R82, R86.reuse, 0x10, RZ, 0xfc, !PT ;  /* 0x0000001056527812 */ /* 0x040fe200078efcff */
[----:B0-----:R-:W-:Y:S01]  /*2130*/  IMAD.WIDE R78, R23, 0x2, R74 ;  /* 0x00000002174e7825 */ /* 0x001fe200078e024a */
[----:B------:R-:W-:Y:S02]  /*2140*/  PRMT R140, RZ, 0x7610, R140 ;  /* 0x00007610ff8c7816 */ /* 0x000fe4000000008c */
[----:B------:R-:W-:Y:S01]  /*2150*/  LOP3.LUT R87, R86, 0x14, RZ, 0xfc, !PT ;  /* 0x0000001456577812 */ /* 0x000fe200078efcff */
[----:B------:R-:W-:Y:S01]  /*2160*/  IMAD.WIDE R76, R68, 0x2, R74 ;  /* 0x00000002444c7825 */ /* 0x000fe200078e024a */
[----:B------:R-:W-:Y:S01]  /*2170*/  PRMT R40, RZ, 0x7610, R40 ;  /* 0x00007610ff287816 */ /* 0x000fe20000000028 */
[----:B------:R-:W5:Y:S01]  /*2180*/  @!P3 LDG.E.U16 R154, desc[UR24][R78.64] ;  /* 0x000000184e9ab981 */ /* 0x000f62000c1e1500 */
[----:B------:R-:W-:Y:S01]  /*2190*/  ISETP.GE.AND P5, PT, R82, UR14, PT ;  /* 0x0000000e52007c0c */ /* 0x000fe2000bfa6270 */
[----:B------:R-:W-:Y:S01]  /*21a0*/  IMAD.WIDE R84, R69, 0x2, R74 ;  /* 0x0000000245547825 */ /* 0x000fe200078e024a */
[----:B------:R-:W-:Y:S01]  /*21b0*/  PRMT R131, RZ, 0x7610, R131 ;  /* 0x00007610ff837816 */ /* 0x000fe20000000083 */
[----:B------:R0:W4:Y:S01]  /*21c0*/  @!P4 LDG.E.U16 R140, desc[UR24][R76.64] ;  /* 0x000000184c8cc981 */ /* 0x000122000c1e1500 */
[----:B------:R-:W-:Y:S01]  /*21d0*/  ISETP.GE.AND P3, PT, R87, UR14, PT ;  /* 0x0000000e57007c0c */ /* 0x000fe2000bf66270 */
[----:B-1----:R-:W-:Y:S01]  /*21e0*/  IMAD.WIDE R80, R22, 0x2, R74 ;  /* 0x0000000216507825 */ /* 0x002fe200078e024a */
[C---:B------:R-:W-:Y:S01]  /*21f0*/  LOP3.LUT R83, R86.reuse, 0x12, RZ, 0xfc, !PT ;  /* 0x0000001256537812 */ /* 0x040fe200078efcff */
[----:B------:R1:W3:Y:S01]  /*2200*/  @!P1 LDG.E.U16 R40, desc[UR24][R84.64] ;  /* 0x0000001854289981 */ /* 0x0002e2000c1e1500 */
[----:B------:R-:W-:-:S02]  /*2210*/  LOP3.LUT R82, R86, 0x28, RZ, 0xfc, !PT ;  /* 0x0000002856527812 */ /* 0x000fc400078efcff */
[----:B------:R-:W-:Y:S01]  /*2220*/  ISETP.GE.AND P4, PT, R83, UR14, PT ;  /* 0x0000000e53007c0c */ /* 0x000fe2000bf86270 */
[----:B------:R1:W4:Y:S01]  /*2230*/  @!P2 LDG.E.U16 R131, desc[UR24][R80.64] ;  /* 0x000000185083a981 */ /* 0x000322000c1e1500 */
[----:B0-----:R-:W-:Y:S02]  /*2240*/  LOP3.LUT R76, R86, 0x16, RZ, 0xfc, !PT ;  /* 0x00000016564c7812 */ /* 0x001fe400078efcff */
[----:B------:R-:W-:Y:S01]  /*2250*/  ISETP.GE.AND P1, PT, R82, UR14, PT ;  /* 0x0000000e52007c0c */ /* 0x000fe2000bf26270 */
[----:B------:R-:W-:Y:S01]  /*2260*/  IMAD.WIDE R82, R44, 0x2, R74 ;  /* 0x000000022c527825 */ /* 0x000fe200078e024a */
[----:B------:R-:W-:Y:S02]  /*2270*/  PRMT R137, RZ, 0x7610, R137 ;  /* 0x00007610ff897816 */ /* 0x000fe40000000089 */
[----:B------:R-:W-:Y:S01]  /*2280*/  ISETP.GE.AND P2, PT, R76, UR14, PT ;  /* 0x0000000e4c007c0c */ /* 0x000fe2000bf46270 */
[----:B-1----:R-:W-:Y:S01]  /*2290*/  IMAD.WIDE R84, R42, 0x2, R74 ;  /* 0x000000022a547825 */ /* 0x002fe200078e024a */
[----:B------:R-:W-:-:S02]  /*22a0*/  PRMT R129, RZ, 0x7610, R129 ;  /* 0x00007610ff817816 */ /* 0x000fc40000000081 */
[C---:B------:R-:W-:Y:S01]  /*22b0*/  LOP3.LUT R87, R86.reuse, 0x18, RZ, 0xfc, !PT ;  /* 0x0000001856577812 */ /* 0x040fe200078efcff */
[----:B------:R-:W5:Y:S01]  /*22c0*/  @!P5 LDG.E.U16 R137, desc[UR24][R82.64] ;  /* 0x000000185289d981 */ /* 0x000f62000c1e1500 */
[----:B------:R-:W-:Y:S01]  /*22d0*/  LOP3.LUT R78, R86, 0x1c, RZ, 0xfc, !PT ;  /* 0x0000001c564e7812 */ /* 0x000fe200078efcff */
[----:B------:R-:W-:Y:S01]  /*22e0*/  IMAD.WIDE R76, R41, 0x2, R74 ;  /* 0x00000002294c7825 */ /* 0x000fe200078e024a */
[----:B------:R-:W-:Y:S01]  /*22f0*/  PRMT R152, RZ, 0x7610, R152 ;  /* 0x00007610ff987816 */ /* 0x000fe20000000098 */
[----:B------:R-:W4:Y:S01]  /*2300*/  @!P3 LDG.E.U16 R129, desc[UR24][R84.64] ;  /* 0x000000185481b981 */ /* 0x000f22000c1e1500 */
[----:B------:R-:W-:Y:S02]  /*2310*/  ISETP.GE.AND P5, PT, R87, UR14, PT ;  /* 0x0000000e57007c0c */ /* 0x000fe4000bfa6270 */
[----:B------:R-:W-:Y:S01]  /*2320*/  ISETP.GE.AND P3, PT, R78, UR14, PT ;  /* 0x0000000e4e007c0c */ /* 0x000fe2000bf66270 */
[----:B------:R-:W-:Y:S01]  /*2330*/  IMAD.WIDE R78, R43, 0x2, R74 ;  /* 0x000000022b4e7825 */ /* 0x000fe200078e024a */
[----:B------:R-:W-:Y:S01]  /*2340*/  PRMT R136, RZ, 0x7610, R136 ;  /* 0x00007610ff887816 */ /* 0x000fe20000000088 */
[----:B------:R0:W4:Y:S01]  /*2350*/  @!P4 LDG.E.U16 R152, desc[UR24][R76.64] ;  /* 0x000000184c98c981 */ /* 0x000122000c1e1500 */
[----:B------:R-:W-:-:S02]  /*2360*/  LOP3.LUT R88, R86, 0x1a, RZ, 0xfc, !PT ;  /* 0x0000001a56587812 */ /* 0x000fc400078efcff */
[----:B------:R-:W-:Y:S01]  /*2370*/  LOP3.LUT R87, R86, 0x20, RZ, 0xfc, !PT ;  /* 0x0000002056577812 */ /* 0x000fe200078efcff */
[----:B------:R-:W-:Y:S01]  /*2380*/  IMAD.WIDE R80, R48, 0x2, R74 ;  /* 0x0000000230507825 */ /* 0x000fe200078e024a */
[----:B------:R-:W-:Y:S01]  /*2390*/  ISETP.GE.AND P4, PT, R88, UR14, PT ;  /* 0x0000000e58007c0c */ /* 0x000fe2000bf86270 */
[----:B------:R1:W4:Y:S01]  /*23a0*/  @!P2 LDG.E.U16 R136, desc[UR24][R78.64] ;  /* 0x000000184e88a981 */ /* 0x000322000c1e1500 */
[----:B------:R-:W-:Y:S02]  /*23b0*/  PRMT R135, RZ, 0x7610, R135 ;  /* 0x00007610ff877816 */ /* 0x000fe40000000087 */
[----:B------:R-:W-:Y:S02]  /*23c0*/  ISETP.GE.AND P2, PT, R87, UR14, PT ;  /* 0x0000000e57007c0c */ /* 0x000fe4000bf46270 */
[----:B0-----:R-:W-:Y:S02]  /*23d0*/  LOP3.LUT R76, R86, 0x22, RZ, 0xfc, !PT ;  /* 0x00000022564c7812 */ /* 0x001fe400078efcff */
[----:B------:R0:W4:Y:S01]  /*23e0*/  @!P5 LDG.E.U16 R135, desc[UR24][R80.64] ;  /* 0x000000185087d981 */ /* 0x000122000c1e1500 */
[----:B------:R-:W-:Y:S01]  /*23f0*/  PRMT R150, RZ, 0x7610, R150 ;  /* 0x00007610ff967816 */ /* 0x000fe20000000096 */
[----:B------:R-:W-:Y:S01]  /*2400*/  IMAD.WIDE R82, R45, 0x2, R74 ;  /* 0x000000022d527825 */ /* 0x000fe200078e024a */
[----:B------:R-:W-:-:S02]  /*2410*/  ISETP.GE.AND P5, PT, R76, UR14, PT ;  /* 0x0000000e4c007c0c */ /* 0x000fc4000bfa6270 */
[----:B------:R-:W-:Y:S01]  /*2420*/  PRMT R127, RZ, 0x7610, R127 ;  /* 0x00007610ff7f7816 */ /* 0x000fe2000000007f */
[----:B------:R-:W-:Y:S01]  /*2430*/  IMAD.WIDE R76, R46, 0x2, R74 ;  /* 0x000000022e4c7825 */ /* 0x000fe200078e024a */
[----:B------:R-:W-:Y:S01]  /*2440*/  PRMT R164, RZ, 0x7610, R164 ;  /* 0x00007610ffa47816 */ /* 0x000fe200000000a4 */
[----:B------:R0:W4:Y:S01]  /*2450*/  @!P4 LDG.E.U16 R150, desc[UR24][R82.64] ;  /* 0x000000185296c981 */ /* 0x000122000c1e1500 */
[C---:B------:R-:W-:Y:S01]  /*2460*/  LOP3.LUT R87, R86.reuse, 0x24, RZ, 0xfc, !PT ;  /* 0x0000002456577812 */ /* 0x040fe200078efcff */
[----:B------:R-:W-:Y:S01]  /*2470*/  IMAD.WIDE R84, R47, 0x2, R74 ;  /* 0x000000022f547825 */ /* 0x000fe200078e024a */
[C---:B------:R-:W-:Y:S01]  /*2480*/  LOP3.LUT R88, R86.reuse, 0x26, RZ, 0xfc, !PT ;  /* 0x0000002656587812 */ /* 0x040fe200078efcff */
[----:B------:R0:W4:Y:S01]  /*2490*/  @!P3 LDG.E.U16 R127, desc[UR24][R76.64] ;  /* 0x000000184c7fb981 */ /* 0x000122000c1e1500 */
[----:B-1----:R-:W-:Y:S02]  /*24a0*/  LOP3.LUT R78, R86, 0x2a, RZ, 0xfc, !PT ;  /* 0x0000002a564e7812 */ /* 0x002fe400078efcff */
[----:B------:R-:W-:Y:S01]  /*24b0*/  ISETP.GE.AND P4, PT, R87, UR14, PT ;  /* 0x0000000e57007c0c */ /* 0x000fe2000bf86270 */
[----:B------:R1:W4:Y:S01]  /*24c0*/  @!P2 LDG.E.U16 R164, desc[UR24][R84.64] ;  /* 0x0000001854a4a981 */ /* 0x000322000c1e1500 */
[----:B------:R-:W-:-:S02]  /*24d0*/  ISETP.GE.AND P3, PT, R88, UR14, PT ;  /* 0x0000000e58007c0c */ /* 0x000fc4000bf66270 */
[----:B------:R-:W-:Y:S01]  /*24e0*/  ISETP.GE.AND P2, PT, R78, UR14, PT ;  /* 0x0000000e4e007c0c */ /* 0x000fe2000bf46270 */
[----:B------:R-:W-:Y:S01]  /*24f0*/  IMAD.WIDE R78, R51, 0x2, R74 ;  /* 0x00000002334e7825 */ /* 0x000fe200078e024a */
[----:B------:R-:W-:Y:S02]  /*2500*/  PRMT R148, RZ, 0x7610, R148 ;  /* 0x00007610ff947816 */ /* 0x000fe40000000094 */
[----:B------:R-:W-:Y:S01]  /*2510*/  LOP3.LUT R87, R86, 0x2c, RZ, 0xfc, !PT ;  /* 0x0000002c56577812 */ /* 0x000fe200078efcff */
[----:B0-----:R-:W-:Y:S01]  /*2520*/  IMAD.WIDE R80, R49, 0x2, R74 ;  /* 0x0000000231507825 */ /* 0x001fe200078e024a */
[----:B------:R-:W-:Y:S02]  /*2530*/  PRMT R125, RZ, 0x7610, R125 ;  /* 0x00007610ff7d7816 */ /* 0x000fe4000000007d */
[----:B------:R-:W-:Y:S01]  /*2540*/  PRMT R132, RZ, 0x7610, R132 ;  /* 0x00007610ff847816 */ /* 0x000fe20000000084 */
[----:B------:R-:W-:Y:S01]  /*2550*/  IMAD.WIDE R82, R50, 0x2, R74 ;  /* 0x0000000232527825 */ /* 0x000fe200078e024a */
[----:B------:R0:W4:Y:S01]  /*2560*/  @!P5 LDG.E.U16 R148, desc[UR24][R78.64] ;  /* 0x000000184e94d981 */ /* 0x000122000c1e1500 */
[----:B------:R-:W-:-:S02]  /*2570*/  ISETP.GE.AND P5, PT, R87, UR14, PT ;  /* 0x0000000e57007c0c */ /* 0x000fc4000bfa6270 */
[C---:B------:R-:W-:Y:S01]  /*2580*/  LOP3.LUT R76, R86.reuse, 0x30, RZ, 0xfc, !PT ;  /* 0x00000030564c7812 */ /* 0x040fe200078efcff */
[----:B------:R0:W4:Y:S01]  /*2590*/  @!P4 LDG.E.U16 R125, desc[UR24][R80.64] ;  /* 0x00000018507dc981 */ /* 0x000122000c1e1500 */
[----:B------:R-:W-:Y:S01]  /*25a0*/  LOP3.LUT R87, R86, 0x32, RZ, 0xfc, !PT ;  /* 0x0000003256577812 */ /* 0x000fe200078efcff */
[----:B-1----:R-:W-:Y:S01]  /*25b0*/  IMAD.WIDE R84, R53, 0x2, R74 ;  /* 0x0000000235547825 */ /* 0x002fe200078e024a */
[----:B------:R-:W-:Y:S01]  /*25c0*/  PRMT R146, RZ, 0x7610, R146 ;  /* 0x00007610ff927816 */ /* 0x000fe20000000092 */
[----:B------:R1:W4:Y:S01]  /*25d0*/  @!P3 LDG.E.U16 R132, desc[UR24][R82.64] ;  /* 0x000000185284b981 */ /* 0x000322000c1e1500 */
[----:B------:R-:W-:Y:S02]  /*25e0*/  ISETP.GE.AND P4, PT, R76, UR14, PT ;  /* 0x0000000e4c007c0c */ /* 0x000fe4000bf86270 */
[----:B------:R-:W-:Y:S02]  /*25f0*/  ISETP.GE.AND P3, PT, R87, UR14, PT ;  /* 0x0000000e57007c0c */ /* 0x000fe4000bf66270 */
[----:B0-----:R-:W-:Y:S01]  /*2600*/  LOP3.LUT R78, R86, 0x36, RZ, 0xfc, !PT ;  /* 0x00000036564e7812 */ /* 0x001fe200078efcff */
[----:B------:R-:W-:Y:S01]  /*2610*/  IMAD.WIDE R76, R20, 0x2, R74 ;  /* 0x00000002144c7825 */ /* 0x000fe200078e024a */
[----:B------:R-:W-:Y:S01]  /*2620*/  PRMT R162, RZ, 0x7610, R162 ;  /* 0x00007610ffa27816 */ /* 0x000fe200000000a2 */
[----:B------:R0:W4:Y:S01]  /*2630*/  @!P2 LDG.E.U16 R146, desc[UR24][R84.64] ;  /* 0x000000185492a981 */ /* 0x000122000c1e1500 */
[----:B------:R-:W-:Y:S01]  /*2640*/  ISETP.GE.AND P2, PT, R78, UR14, PT ;  /* 0x0000000e4e007c0c */ /* 0x000fe2000bf46270 */
[----:B------:R-:W-:Y:S01]  /*2650*/  IMAD.WIDE R78, R54, 0x2, R74 ;  /* 0x00000002364e7825 */ /* 0x000fe200078e024a */
[----:B------:R-:W-:-:S02]  /*2660*/  PRMT R123, RZ, 0x7610, R123 ;  /* 0x00007610ff7b7816 */ /* 0x000fc4000000007b */
[----:B------:R-:W-:Y:S01]  /*2670*/  PRMT R160, RZ, 0x7610, R160 ;  /* 0x00007610ffa07816 */ /* 0x000fe200000000a0 */
[----:B------:R-:W-:Y:S01]  /*2680*/  IMAD.WIDE R80, R21, 0x2, R74 ;  /* 0x0000000215507825 */ /* 0x000fe200078e024a */
[----:B------:R-:W-:Y:S01]  /*2690*/  PRMT R144, RZ, 0x7610, R144 ;  /* 0x00007610ff907816 */ /* 0x000fe20000000090 */
[----:B------:R0:W4:Y:S02]  /*26a0*/  @!P1 LDG.E.U16 R162, desc[UR24][R76.64] ;  /* 0x000000184ca29981 */ /* 0x000124000c1e1500 */
[----:B-1----:R-:W-:Y:S01]  /*26b0*/  IMAD.WIDE R82, R113, 0x2, R74 ;  /* 0x0000000271527825 */ /* 0x002fe200078e024a */
[C---:B------:R-:W-:Y:S01]  /*26c0*/  LOP3.LUT R88, R86.reuse, 0x34, RZ, 0xfc, !PT ;  /* 0x0000003456587812 */ /* 0x040fe200078efcff */
[----:B------:R1:W4:Y:S01]  /*26d0*/  @!P5 LDG.E.U16 R123, desc[UR24][R78.64] ;  /* 0x000000184e7bd981 */ /* 0x000322000c1e1500 */
[C---:B------:R-:W-:Y:S02]  /*26e0*/  LOP3.LUT R87, R86.reuse, 0x38, RZ, 0xfc, !PT ;  /* 0x0000003856577812 */ /* 0x040fe400078efcff */
[C---:B0-----:R-:W-:Y:S01]  /*26f0*/  LOP3.LUT R84, R86.reuse, 0x3c, RZ, 0xfc, !PT ;  /* 0x0000003c56547812 */ /* 0x041fe200078efcff */
[----:B------:R-:W4:Y:S01]  /*2700*/  @!P4 LDG.E.U16 R160, desc[UR24][R80.64] ;  /* 0x0000001850a0c981 */ /* 0x000f22000c1e1500 */
[----:B------:R-:W-:-:S03]  /*2710*/  LOP3.LUT R76, R86, 0x3a, RZ, 0xfc, !PT ;  /* 0x0000003a564c7812 */ /* 0x000fc600078efcff */
[----:B------:R-:W4:Y:S01]  /*2720*/  @!P3 LDG.E.U16 R144, desc[UR24][R82.64] ;  /* 0x000000185290b981 */ /* 0x000f22000c1e1500 */
[----:B------:R-:W-:Y:S01]  /*2730*/  PRMT R128, RZ, 0x7610, R128 ;  /* 0x00007610ff807816 */ /* 0x000fe20000000080 */
[--C-:B-1----:R-:W-:Y:S01]  /*2740*/  IMAD.WIDE R78, R73, 0x2, R74.reuse ;  /* 0x00000002494e7825 */ /* 0x102fe200078e024a */
[----:B------:R-:W-:Y:S02]  /*2750*/  ISETP.GE.AND P1, PT, R88, UR14, PT ;  /* 0x0000000e58007c0c */ /* 0x000fe4000bf26270 */
[----:B------:R-:W-:Y:S02]  /*2760*/  ISETP.GE.AND P5, PT, R87, UR14, PT ;  /* 0x0000000e57007c0c */ /* 0x000fe4000bfa6270 */
[----:B------:R-:W-:Y:S01]  /*2770*/  ISETP.GE.AND P4, PT, R76, UR14, PT ;  /* 0x0000000e4c007c0c */ /* 0x000fe2000bf86270 */
[----:B------:R0:W4:Y:S01]  /*2780*/  @!P2 LDG.E.U16 R128, desc[UR24][R78.64] ;  /* 0x000000184e80a981 */ /* 0x000122000c1e1500 */
[----:B------:R-:W-:Y:S01]  /*2790*/  ISETP.GE.AND P3, PT, R84, UR14, PT ;  /* 0x0000000e54007c0c */ /* 0x000fe2000bf66270 */
[----:B------:R-:W-:Y:S01]  /*27a0*/  IMAD.WIDE R76, R111, 0x2, R74 ;  /* 0x000000026f4c7825 */ /* 0x000fe200078e024a */
[----:B------:R-:W-:-:S02]  /*27b0*/  PRMT R121, RZ, 0x7610, R121 ;  /* 0x00007610ff797816 */ /* 0x000fc40000000079 */
[----:B------:R-:W-:Y:S01]  /*27c0*/  PRMT R158, RZ, 0x7610, R158 ;  /* 0x00007610ff9e7816 */ /* 0x000fe2000000009e */
[----:B------:R-:W-:Y:S01]  /*27d0*/  IMAD.WIDE R86, R72, 0x2, R74 ;  /* 0x0000000248567825 */ /* 0x000fe200078e024a */
[----:B------:R-:W-:Y:S02]  /*27e0*/  PRMT R142, RZ, 0x7610, R142 ;  /* 0x00007610ff8e7816 */ /* 0x000fe4000000008e */
[----:B------:R1:W4:Y:S01]  /*27f0*/  @!P1 LDG.E.U16 R121, desc[UR24][R76.64] ;  /* 0x000000184c799981 */ /* 0x000322000c1e1500 */
[--C-:B0-----:R-:W-:Y:S01]  /*2800*/  IMAD.MOV.U32 R79, RZ, RZ, R119.reuse ;  /* 0x000000ffff4f7224 */ /* 0x101fe200078e0077 */
[----:B------:R-:W-:Y:S01]  /*2810*/  PRMT R119, RZ, 0x7610, R119 ;  /* 0x00007610ff777816 */ /* 0x000fe20000000077 */
[--C-:B------:R-:W-:Y:S01]  /*2820*/  IMAD.WIDE R88, R71, 0x2, R74.reuse ;  /* 0x0000000247587825 */ /* 0x100fe200078e024a */
[----:B------:R-:W4:Y:S03]  /*2830*/  @!P5 LDG.E.U16 R158, desc[UR24][R86.64] ;  /* 0x00000018569ed981 */ /* 0x000f26000c1e1500 */
[----:B------:R-:W-:Y:S01]  /*2840*/  IMAD.WIDE R80, R70, 0x2, R74 ;  /* 0x0000000246507825 */ /* 0x000fe200078e024a */
[----:B------:R-:W4:Y:S04]  /*2850*/  @!P4 LDG.E.U16 R142, desc[UR24][R88.64] ;  /* 0x00000018588ec981 */ /* 0x000f28000c1e1500 */
[----:B------:R0:W4:Y:S01]  /*2860*/  @!P3 LDG.E.U16 R119, desc[UR24][R80.64] ;  /* 0x000000185077b981 */ /* 0x000122000c1e1500 */
[----:B------:R-:W-:Y:S01]  /*2870*/  BAR.SYNC.DEFER_BLOCKING 0x0 ;  /* 0x0000000000007b1d */ /* 0x000fe20000010000 */
[----:B-1----:R-:W-:-:S02]  /*2880*/  IMAD.MOV.U32 R76, RZ, RZ, R120 ;  /* 0x000000ffff4c7224 */ /* 0x002fc400078e0078 */
[----:B------:R-:W-:Y:S02]  /*2890*/  IMAD.MOV.U32 R77, RZ, RZ, R145 ;  /* 0x000000ffff4d7224 */ /* 0x000fe400078e0091 */
[--C-:B------:R-:W-:Y:S01]  /*28a0*/  IMAD.MOV.U32 R78, RZ, RZ, R118.reuse ;  /* 0x000000ffff4e7224 */ /* 0x100fe200078e0076 */
[----:B------:R-:W-:Y:S01]  /*28b0*/  PRMT R118, RZ, 0x7610, R118 ;  /* 0x00007610ff767816 */ /* 0x000fe20000000076 */
[----:B------:R-:W-:Y:S01]  /*28c0*/  IMAD.WIDE R82, R59, 0x2, R76 ;  /* 0x000000023b527825 */ /* 0x000fe200078e024c */
[----:B------:R-:W-:-:S03]  /*28d0*/  PRMT R124, RZ, 0x7610, R124 ;  /* 0x00007610ff7c7816 */ /* 0x000fc6000000007c */
[C---:B------:R-:W-:Y:S01]  /*28e0*/  IMAD.WIDE R84, R59.reuse, 0x2, R78 ;  /* 0x000000023b547825 */ /* 0x040fe200078e024e */
[----:B------:R1:W4:Y:S03]  /*28f0*/  @!P0 LDG.E.U16 R118, desc[UR24][R82.64] ;  /* 0x0000001852768981 */ /* 0x000326000c1e1500 */
[----:B0-----:R-:W-:Y:S02]  /*2900*/  IMAD.MOV.U32 R80, RZ, RZ, R116 ;  /* 0x000000ffff507224 */ /* 0x001fe400078e0074 */
[----:B------:R-:W-:Y:S01]  /*2910*/  IMAD.MOV.U32 R81, RZ, RZ, R117 ;  /* 0x000000ffff517224 */ /* 0x000fe200078e0075 */
[----:B------:R0:W4:Y:S01]  /*2920*/  @!P0 LDG.E.U16 R124, desc[UR24][R84.64] ;  /* 0x00000018547c8981 */ /* 0x000122000c1e1500 */
[--C-:B-1----:R-:W-:Y:S02]  /*2930*/  IMAD.MOV.U32 R82, RZ, RZ, R114.reuse ;  /* 0x000000ffff527224 */ /* 0x102fe400078e0072 */
[----:B------:R-:W-:Y:S01]  /*2940*/  IMAD.MOV.U32 R83, RZ, RZ, R115 ;  /* 0x000000ffff537224 */ /* 0x000fe200078e0073 */
[----:B------:R-:W-:Y:S01]  /*2950*/  PRMT R114, RZ, 0x7610, R114 ;  /* 0x00007610ff727816 */ /* 0x000fe20000000072 */
[----:B------:R-:W-:Y:S01]  /*2960*/  IMAD.WIDE R88, R59, 0x2, R82 ;  /* 0x000000023b587825 */ /* 0x000fe200078e0252 */
[----:B------:R-:W-:-:S04]  /*2970*/  PRMT R116, RZ, 0x7610, R116 ;  /* 0x00007610ff747816 */ /* 0x000fc80000000074 */
[----:B------:R1:W4:Y:S01]  /*2980*/  @!P0 LDG.E.U16 R114, desc[UR24][R88.64] ;  /* 0x0000001858728981 */ /* 0x000322000c1e1500 */
[----:B0-----:R-:W-:Y:S01]  /*2990*/  IMAD.MOV.U32 R84, RZ, RZ, R92 ;  /* 0x000000ffff547224 */ /* 0x001fe200078e005c */
[----:B------:R-:W-:Y:S01]  /*29a0*/  PRMT R122, RZ, 0x7610, R122 ;  /* 0x00007610ff7a7816 */ /* 0x000fe2000000007a */
[----:B------:R-:W-:Y:S02]  /*29b0*/  IMAD.MOV.U32 R85, RZ, RZ, R93 ;  /* 0x000000ffff557224 */ /* 0x000fe400078e005d */
[----:B-1----:R-:W-:Y:S02]  /*29c0*/  IMAD.MOV.U32 R88, RZ, RZ, R90 ;  /* 0x000000ffff587224 */ /* 0x002fe400078e005a */
[----:B------:R-:W-:Y:S02]  /*29d0*/  IMAD.MOV.U32 R89, RZ, RZ, R91 ;  /* 0x000000ffff597224 */ /* 0x000fe400078e005b */
[----:B------:R-:W-:-:S04]  /*29e0*/  IMAD.WIDE R90, R59, 0x2, R88 ;  /* 0x000000023b5a7825 */ /* 0x000fc800078e0258 */
[C---:B------:R-:W-:Y:S01]  /*29f0*/  IMAD.WIDE R92, R59.reuse, 0x2, R80 ;  /* 0x000000023b5c7825 */ /* 0x040fe200078e0250 */
[----:B------:R0:W4:Y:S04]  /*2a00*/  @!P0 LDG.E.U16 R116, desc[UR24][R90.64] ;  /* 0x000000185a748981 */ /* 0x000128000c1e1500 */
[----:B------:R1:W4:Y:S01]  /*2a10*/  @!P0 LDG.E.U16 R122, desc[UR24][R92.64] ;  /* 0x000000185c7a8981 */ /* 0x000322000c1e1500 */
[--C-:B0-----:R-:W-:Y:S02]  /*2a20*/  IMAD.MOV.U32 R90, RZ, RZ, R112.reuse ;  /* 0x000000ffff5a7224 */ /* 0x101fe400078e0070 */
[----:B------:R-:W-:Y:S01]  /*2a30*/  IMAD.MOV.U32 R91, RZ, RZ, R143 ;  /* 0x000000ffff5b7224 */ /* 0x000fe200078e008f */
[----:B------:R-:W-:Y:S01]  /*2a40*/  PRMT R112, RZ, 0x7610, R112 ;  /* 0x00007610ff707816 */ /* 0x000fe20000000070 */
[----:B-1----:R-:W-:Y:S01]  /*2a50*/  IMAD.WIDE R92, R59, 0x2, R90 ;  /* 0x000000023b5c7825 */ /* 0x002fe200078e025a */
[----:B------:R-:W-:-:S03]  /*2a60*/  PRMT R117, RZ, 0x7610, R117 ;  /* 0x00007610ff757816 */ /* 0x000fc60000000075 */
[----:B------:R-:W-:Y:S01]  /*2a70*/  IMAD.WIDE R86, R59, 0x2, R84 ;  /* 0x000000023b567825 */ /* 0x000fe200078e0254 */
[----:B------:R0:W4:Y:S01]  /*2a80*/  @!P0 LDG.E.U16 R112, desc[UR24][R92.64] ;  /* 0x000000185c708981 */ /* 0x000122000c1e1500 */
[----:B------:R-:W-:-:S03]  /*2a90*/  PRMT R120, RZ, 0x7610, R120 ;  /* 0x00007610ff787816 */ /* 0x000fc60000000078 */
[----:B------:R1:W4:Y:S01]  /*2aa0*/  @!P0 LDG.E.U16 R117, desc[UR24][R86.64] ;  /* 0x0000001856758981 */ /* 0x000322000c1e1500 */
[----:B0-----:R-:W-:Y:S02]  /*2ab0*/  IMAD.MOV.U32 R92, RZ, RZ, R94 ;  /* 0x000000ffff5c7224 */ /* 0x001fe400078e005e */
[----:B------:R-:W-:Y:S02]  /*2ac0*/  IMAD.MOV.U32 R93, RZ, RZ, R95 ;  /* 0x000000ffff5d7224 */ /* 0x000fe400078e005f */
[----:B-1----:R-:W-:Y:S02]  /*2ad0*/  IMAD.MOV.U32 R86, RZ, RZ, R96 ;  /* 0x000000ffff567224 */ /* 0x002fe400078e0060 */
[----:B------:R-:W-:Y:S02]  /*2ae0*/  IMAD.MOV.U32 R87, RZ, RZ, R97 ;  /* 0x000000ffff577224 */ /* 0x000fe400078e0061 */
[----:B------:R-:W-:Y:S01]  /*2af0*/  IMAD.WIDE R94, R59, 0x2, R92 ;  /* 0x000000023b5e7825 */ /* 0x000fe200078e025c */
[----:B------:R-:W-:-:S03]  /*2b00*/  PRMT R115, RZ, 0x7610, R115 ;  /* 0x00007610ff737816 */ /* 0x000fc60000000073 */
[C---:B------:R-:W-:Y:S01]  /*2b10*/  IMAD.WIDE R96, R59.reuse, 0x2, R86 ;  /* 0x000000023b607825 */ /* 0x040fe200078e0256 */
[----:B------:R0:W4:Y:S04]  /*2b20*/  @!P0 LDG.E.U16 R120, desc[UR24][R94.64] ;  /* 0x000000185e788981 */ /* 0x000128000c1e1500 */
[----:B------:R1:W4:Y:S01]  /*2b30*/  @!P0 LDG.E.U16 R115, desc[UR24][R96.64] ;  /* 0x0000001860738981 */ /* 0x000322000c1e1500 */
[----:B0-----:R-:W-:Y:S02]  /*2b40*/  IMAD.MOV.U32 R94, RZ, RZ, R139 ;  /* 0x000000ffff5e7224 */ /* 0x001fe400078e008b */
[----:B------:R-:W-:Y:S01]  /*2b50*/  IMAD.MOV.U32 R95, RZ, RZ, R141 ;  /* 0x000000ffff5f7224 */ /* 0x000fe200078e008d */
[----:B------:R-:W-:Y:S01]  /*2b60*/  PRMT R139, RZ, 0x7610, R139 ;  /* 0x00007610ff8b7816 */ /* 0x000fe2000000008b */
[----:B-1----:R-:W-:Y:S01]  /*2b70*/  IMAD.WIDE R96, R59, 0x2, R94 ;  /* 0x000000023b607825 */ /* 0x002fe200078e025e */
[----:B------:R-:W-:-:S04]  /*2b80*/  PRMT R141, RZ, 0x7610, R141 ;  /* 0x00007610ff8d7816 */ /* 0x000fc8000000008d */
[----:B------:R0:W4:Y:S02]  /*2b90*/  @!P0 LDG.E.U16 R139, desc[UR24][R96.64] ;  /* 0x00000018608b8981 */ /* 0x000124000c1e1500 */
[----:B0-----:R-:W-:Y:S02]  /*2ba0*/  IMAD.MOV.U32 R96, RZ, RZ, R98 ;  /* 0x000000ffff607224 */ /* 0x001fe400078e0062 */
[----:B------:R-:W-:Y:S02]  /*2bb0*/  IMAD.MOV.U32 R97, RZ, RZ, R99 ;  /* 0x000000ffff617224 */ /* 0x000fe400078e0063 */
[----:B------:R-:W-:Y:S01]  /*2bc0*/  IMAD.WIDE R98, R59, 0x2, R96 ;  /* 0x000000023b627825 */ /* 0x000fe200078e0260 */
        /* <DEDUP_REMOVED lines=24> */
[----:B------:R-:W-:-:S05]  /*2d50*/  IMAD.WIDE R108, R59, 0x2, R106 ;  /* 0x000000023b6c7825 */ /* 0x000fca00078e026a */
[----:B------:R-:W4:Y:S04]  /*2d60*/  @!P0 LDG.E.U16 R151, desc[UR24][R108.64] ;  /* 0x000000186c978981 */ /* 0x000f28000c1e1500 */
[----:B--2---:R-:W-:Y:S04]  /*2d70*/  STS.U16 [R19+UR12], R110 ;  /* 0x0000006e13007988 */ /* 0x004fe8000800040c */
[----:B---3--:R-:W-:Y:S04]  /*2d80*/  STS.U16 [R19+UR12+0x400], R40 ;  /* 0x0004002813007988 */ /* 0x008fe8000800040c */
[----:B-----5:R-:W-:Y:S04]  /*2d90*/  STS.U16 [R19+UR12+0x800], R137 ;  /* 0x0008008913007988 */ /* 0x020fe8000800040c */
[----:B----4-:R-:W-:Y:S04]  /*2da0*/  STS.U16 [R19+UR12+0xc00], R135 ;  /* 0x000c008713007988 */ /* 0x010fe8000800040c */
[----:B------:R-:W-:Y:S04]  /*2db0*/  STS.U16 [R19+UR12+0x1000], R164 ;  /* 0x001000a413007988 */ /* 0x000fe8000800040c */
        /* <DEDUP_REMOVED lines=29> */
[----:B------:R-:W-:Y:S01]  /*2f90*/  STS.U16 [R19+UR12+0x2800], R120 ;  /* 0x0028007813007988 */ /* 0x000fe2000800040c */
[----:B------:R-:W-:Y:S01]  /*2fa0*/  UMOV UR4, UR13 ;  /* 0x0000000d00047c82 */ /* 0x000fe20008000000 */
[----:B------:R-:W-:Y:S01]  /*2fb0*/  UMOV UR5, 0x40000040 ;  /* 0x4000004000057882 */ /* 0x000fe20000000000 */
[----:B------:R-:W-:Y:S01]  /*2fc0*/  UMOV UR7, 0x40000040 ;  /* 0x4000004000077882 */ /* 0x000fe20000000000 */
[----:B------:R-:W-:Y:S04]  /*2fd0*/  STS.U16 [R19+UR12+0x2c00], R145 ;  /* 0x002c009113007988 */ /* 0x000fe8000800040c */
[----:B------:R-:W-:Y:S04]  /*2fe0*/  STS.U16 [R57+UR12+0x2100], R118 ;  /* 0x0021007639007988 */ /* 0x000fe8000800040c */
[----:B------:R-:W-:Y:S04]  /*2ff0*/  STS.U16 [R57+UR12+0x2500], R116 ;  /* 0x0025007439007988 */ /* 0x000fe8000800040c */
[----:B------:R-:W-:Y:S04]  /*3000*/  STS.U16 [R57+UR12+0x2900], R139 ;  /* 0x0029008b39007988 */ /* 0x000fe8000800040c */
[----:B------:R-:W-:Y:S04]  /*3010*/  STS.U16 [R57+UR12+0x2d00], R147 ;  /* 0x002d009339007988 */ /* 0x000fe8000800040c */
[----:B------:R-:W-:Y:S04]  /*3020*/  STS.U16 [R56+UR12+0x2200], R117 ;  /* 0x0022007538007988 */ /* 0x000fe8000800040c */
[----:B------:R-:W-:Y:S04]  /*3030*/  STS.U16 [R56+UR12+0x2600], R115 ;  /* 0x0026007338007988 */ /* 0x000fe8000800040c */
[----:B------:R0:W-:Y:S04]  /*3040*/  STS.U16 [R56+UR12+0x2a00], R141 ;  /* 0x002a008d38007988 */ /* 0x0001e8000800040c */
[----:B------:R-:W-:Y:S04]  /*3050*/  STS.U16 [R56+UR12+0x2e00], R149 ;  /* 0x002e009538007988 */ /* 0x000fe8000800040c */
[----:B------:R-:W-:Y:S04]  /*3060*/  STS.U16 [R55+UR12+0x2300], R114 ;  /* 0x0023007237007988 */ /* 0x000fe8000800040c */
[----:B------:R-:W-:Y:S04]  /*3070*/  STS.U16 [R55+UR12+0x2700], R112 ;  /* 0x0027007037007988 */ /* 0x000fe8000800040c */
[----:B------:R1:W-:Y:S04]  /*3080*/  STS.U16 [R55+UR12+0x2b00], R143 ;  /* 0x002b008f37007988 */ /* 0x0003e8000800040c */
[----:B------:R2:W-:Y:S01]  /*3090*/  STS.U16 [R55+UR12+0x2f00], R151 ;  /* 0x002f009737007988 */ /* 0x0005e2000800040c */
[----:B------:R3:W-:Y:S06]  /*30a0*/  MEMBAR.ALL.CTA ;  /* 0x0000000000007992 */ /* 0x0007ec0000008000 */
[----:B---3--:R-:W3:Y:S02]  /*30b0*/  FENCE.VIEW.ASYNC.S ;  /* 0x00000000000073c6 */ /* 0x008ee40000000000 */
[----:B---3--:R-:W-:Y:S06]  /*30c0*/  BAR.SYNC.DEFER_BLOCKING 0x0 ;  /* 0x0000000000007b1d */ /* 0x008fec0000010000 */
[----:B------:R-:W-:-:S06]  /*30d0*/  WARPGROUP.ARRIVE ;  /* 0x00000000000079c5 */ /* 0x000fcc0000000000 */
[----:B------:R-:W-:Y:S04]  /*30e0*/  HGMMA.64x32x16.F32.BF16 R24, gdesc[UR4].tnspA, R24 ;  /* 0x20600000041879f0 */ /* 0x000fe80008701818 */
[----:B------:R-:W-:Y:S04]  /*30f0*/  HGMMA.64x32x16.F32.BF16 R24, gdesc[UR8].tnspA, R24 ;  /* 0x20600000081879f0 */ /* 0x000fe80008701818 */
[----:B------:R-:W-:Y:S01]  /*3100*/  HGMMA.64x32x16.F32.BF16 R24, gdesc[UR16].tnspA, R24 ;  /* 0x20600000101879f0 */ /* 0x000fe20008701818 */
[----:B------:R-:W-:-:S05]  /*3110*/  VIADD R52, R52, 0xffffffff ;  /* 0xffffffff34347836 */ /* 0x000fca0000000000 */
[----:B------:R-:W-:Y:S01]  /*3120*/  ISETP.NE.U32.AND P0, PT, R52, RZ, PT ;  /* 0x000000ff3400720c */ /* 0x000fe20003f05070 */
[----:B------:R-:W-:Y:S01]  /*3130*/  HGMMA.64x32x16.F32.BF16 R24, gdesc[UR20].tnspA, R24, gsb0 ;  /* 0x20600000141879f0 */ /* 0x000fe20008001818 */
[----:B------:R-:W-:Y:S01]  /*3140*/  IMAD.WIDE R108, R58, 0x2, R106 ;  /* 0x000000023a6c7825 */ /* 0x000fe200078e026a */
[----:B------:R-:W-:-:S03]  /*3150*/  UIADD3 UR14, UR14, -0x40, URZ ;  /* 0xffffffc00e0e7890 */ /* 0x000fc6000fffe03f */
[----:B------:R-:W-:-:S04]  /*3160*/  IMAD.WIDE R106, R58, 0x2, R104 ;  /* 0x000000023a6a7825 */ /* 0x000fc800078e0268 */
[----:B------:R-:W-:-:S04]  /*3170*/  IMAD.WIDE R104, R58, 0x2, R102 ;  /* 0x000000023a687825 */ /* 0x000fc800078e0266 */
[----:B0-----:R-:W-:-:S04]  /*3180*/  IMAD.WIDE R140, R58, 0x2, R94 ;  /* 0x000000023a8c7825 */ /* 0x001fc800078e025e */
[----:B-1----:R-:W-:-:S04]  /*3190*/  IMAD.WIDE R142, R58, 0x2, R90 ;  /* 0x000000023a8e7825 */ /* 0x002fc800078e025a */
[----:B------:R-:W-:-:S04]  /*31a0*/  IMAD.WIDE R120, R58, 0x2, R76 ;  /* 0x000000023a787825 */ /* 0x000fc800078e024c */
[----:B------:R-:W-:-:S04]  /*31b0*/  IMAD.WIDE R102, R58, 0x2, R100 ;  /* 0x000000023a667825 */ /* 0x000fc800078e0264 */
[----:B------:R-:W-:-:S04]  /*31c0*/  IMAD.WIDE R100, R58, 0x2, R98 ;  /* 0x000000023a647825 */ /* 0x000fc800078e0262 */
[----:B------:R-:W-:-:S04]  /*31d0*/  IMAD.WIDE R98, R58, 0x2, R96 ;  /* 0x000000023a627825 */ /* 0x000fc800078e0260 */
[----:B------:R-:W-:-:S04]  /*31e0*/  IMAD.WIDE R94, R58, 0x2, R92 ;  /* 0x000000023a5e7825 */ /* 0x000fc800078e025c */
[----:B------:R-:W-:Y:S02]  /*31f0*/  IMAD.MOV.U32 R139, RZ, RZ, R140 ;  /* 0x000000ffff8b7224 */ /* 0x000fe400078e008c */
[----:B------:R-:W-:-:S04]  /*3200*/  IMAD.WIDE R96, R58, 0x2, R86 ;  /* 0x000000023a607825 */ /* 0x000fc800078e0256 */
[----:B------:R-:W-:Y:S02]  /*3210*/  IMAD.MOV.U32 R112, RZ, RZ, R142 ;  /* 0x000000ffff707224 */ /* 0x000fe400078e008e */
[----:B------:R-:W-:-:S04]  /*3220*/  IMAD.WIDE R90, R58, 0x2, R88 ;  /* 0x000000023a5a7825 */ /* 0x000fc800078e0258 */
[----:B------:R-:W-:-:S04]  /*3230*/  IMAD.WIDE R116, R58, 0x2, R80 ;  /* 0x000000023a747825 */ /* 0x000fc800078e0250 */
[----:B------:R-:W-:Y:S01]  /*3240*/  IMAD.WIDE R114, R58, 0x2, R82 ;  /* 0x000000023a727825 */ /* 0x000fe200078e0252 */
[----:B------:R-:W-:-:S03]  /*3250*/  WARPGROUP.DEPBAR.LE gsb0, 0x0 ;  /* 0x00008000000079c5 */ /* 0x000fc60000010000 */
[----:B------:R-:W-:-:S04]  /*3260*/  IMAD.WIDE R92, R58, 0x2, R84 ;  /* 0x000000023a5c7825 */ /* 0x000fc800078e0254 */
[----:B------:R-:W-:-:S04]  /*3270*/  IMAD.WIDE R118, R58, 0x2, R78 ;  /* 0x000000023a767825 */ /* 0x000fc800078e024e */
[----:B------:R-:W-:-:S04]  /*3280*/  IMAD.WIDE R74, R60, 0x2, R74 ;  /* 0x000000023c4a7825 */ /* 0x000fc800078e024a */
[----:B------:R-:W-:Y:S01]  /*3290*/  IMAD.MOV.U32 R145, RZ, RZ, R121 ;  /* 0x000000ffff917224 */ /* 0x000fe200078e0079 */
[----:B--2---:R-:W-:Y:S06]  /*32a0*/  @P0 BRA `(.L_x_1) ;  /* 0xffffffe800e00947 */ /* 0x004fec000383ffff */
[----:B------:R-:W-:Y:S02]  /*32b0*/  F2FP.BF16.F32.PACK_AB R35, R39, R35 ;  /* 0x000000232723723e */ /* 0x000fe400000010ff */
[----:B------:R-:W-:Y:S02]  /*32c0*/  F2FP.BF16.F32.PACK_AB R34, R38, R34 ;  /* 0x000000222622723e */ /* 0x000fe400000010ff */
[----:B------:R-:W-:Y:S02]  /*32d0*/  F2FP.BF16.F32.PACK_AB R33, R37, R33 ;  /* 0x000000212521723e */ /* 0x000fe400000010ff */
[----:B------:R-:W-:Y:S02]  /*32e0*/  F2FP.BF16.F32.PACK_AB R32, R36, R32 ;  /* 0x000000202420723e */ /* 0x000fe400000010ff */
[----:B------:R-:W-:Y:S02]  /*32f0*/  F2FP.BF16.F32.PACK_AB R27, R31, R27 ;  /* 0x0000001b1f1b723e */ /* 0x000fe400000010ff */
[----:B------:R-:W-:-:S02]  /*3300*/  F2FP.BF16.F32.PACK_AB R26, R30, R26 ;  /* 0x0000001a1e1a723e */ /* 0x000fc400000010ff */
[----:B------:R-:W-:Y:S02]  /*3310*/  F2FP.BF16.F32.PACK_AB R25, R29, R25 ;  /* 0x000000191d19723e */ /* 0x000fe400000010ff */
[----:B------:R-:W-:-:S07]  /*3320*/  F2FP.BF16.F32.PACK_AB R24, R28, R24 ;  /* 0x000000181c18723e */ /* 0x000fce00000010ff */
.L_x_0:
[----:B------:R-:W-:Y:S01]  /*3330*/  BAR.SYNC.DEFER_BLOCKING 0x0 ;  /* 0x0000000000007b1d */ /* 0x000fe20000010000 */
[C---:B------:R-:W-:Y:S02]  /*3340*/  IMAD.SHL.U32 R21, R0.reuse, 0x80, RZ ;  /* 0x0000008000157824 */ /* 0x040fe400078e00ff */
[C---:B------:R-:W-:Y:S02]  /*3350*/  IMAD.SHL.U32 R19, R0.reuse, 0x10, RZ ;  /* 0x0000001000137824 */ /* 0x040fe400078e00ff */
[----:B------:R-:W-:Y:S01]  /*3360*/  IMAD.SHL.U32 R20, R0, 0x8, RZ ;  /* 0x0000000800147824 */ /* 0x000fe200078e00ff */
[----:B------:R-:W-:Y:S02]  /*3370*/  LOP3.LUT R21, R21, 0x400, RZ, 0xc0, !PT ;  /* 0x0000040015157812 */ /* 0x000fe400078ec0ff */
[----:B------:R-:W0:Y:S01]  /*3380*/  LDC R39, c[0x0][0x248] ;  /* 0x00009200ff277b82 */ /* 0x000e220000000800 */
[----:B------:R-:W-:Y:S01]  /*3390*/  LOP3.LUT R0, R19, 0x70, RZ, 0xc0, !PT ;  /* 0x0000007013007812 */ /* 0x000fe200078ec0ff */
[----:B------:R-:W-:Y:S01]  /*33a0*/  ULDC UR4, c[0x0][0x244] ;  /* 0x0000910000047ab9 */ /* 0x000fe20000000800 */
[----:B------:R-:W-:Y:S01]  /*33b0*/  LOP3.LUT R20, R20, 0x380, RZ, 0xc0, !PT ;  /* 0x0000038014147812 */ /* 0x000fe200078ec0ff */
[----:B------:R-:W-:Y:S01]  /*33c0*/  ULDC.64 UR6, c[0x0][0x228] ;  /* 0x00008a0000067ab9 */ /* 0x000fe20000000a00 */
[----:B------:R-:W-:Y:S01]  /*33d0*/  IADD3 R21, R21, UR12, R0 ;  /* 0x0000000c15157c10 */ /* 0x000fe2000fffe000 */
[C---:B------:R-:W-:Y:S01]  /*33e0*/  IMAD R0, R18.reuse, UR4, RZ ;  /* 0x0000000412007c24 */ /* 0x040fe2000f8e02ff */
[----:B------:R-:W-:Y:S01]  /*33f0*/  LOP3.LUT R29, R19, 0x7f0, RZ, 0xc0, !PT ;  /* 0x000007f0131d7812 */ /* 0x000fe200078ec0ff */
[----:B------:R-:W-:Y:S01]  /*3400*/  ULDC.64 UR4, c[0x0][0x220] ;  /* 0x0000880000047ab9 */ /* 0x000fe20000000a00 */
[----:B------:R-:W-:Y:S01]  /*3410*/  ISETP.GE.AND P0, PT, R18, UR6, PT ;  /* 0x0000000612007c0c */ /* 0x000fe2000bf06270 */
[----:B------:R-:W-:Y:S01]  /*3420*/  IMAD.IADD R28, R20, 0x1, R21 ;  /* 0x00000001141c7824 */ /* 0x000fe200078e0215 */
[----:B------:R-:W-:-:S02]  /*3430*/  LEA R31, P1, R0, UR4, 0x1 ;  /* 0x00000004001f7c11 */ /* 0x000fc4000f8208ff */
[----:B------:R-:W-:Y:S02]  /*3440*/  ISETP.LT.AND P5, PT, R2, UR7, !P0 ;  /* 0x0000000702007c0c */ /* 0x000fe4000c7a1270 */
[----:B------:R-:W-:Y:S01]  /*3450*/  LEA.HI.X.SX32 R37, R0, UR5, 0x1, P1 ;  /* 0x0000000500257c11 */ /* 0x000fe200088f0eff */
[----:B------:R1:W-:Y:S01]  /*3460*/  STSM.16.M88.4 [R28], R24 ;  /* 0x000000181c007844 */ /* 0x0003e20000000200 */
[----:B------:R-:W-:Y:S01]  /*3470*/  BAR.SYNC.DEFER_BLOCKING 0x0 ;  /* 0x0000000000007b1d */ /* 0x000fe20000010000 */
[----:B------:R-:W-:Y:S01]  /*3480*/  ISETP.LT.AND P3, PT, R3, UR7, !P0 ;  /* 0x0000000703007c0c */ /* 0x000fe2000c761270 */
[----:B0-----:R-:W-:Y:S01]  /*3490*/  IMAD R18, R2, R39, RZ ;  /* 0x0000002702127224 */ /* 0x001fe200078e02ff */
[----:B------:R-:W-:Y:S02]  /*34a0*/  ISETP.LT.AND P4, PT, R4, UR7, !P0 ;  /* 0x0000000704007c0c */ /* 0x000fe4000c781270 */
[----:B------:R-:W-:Y:S01]  /*34b0*/  ISETP.LT.AND P1, PT, R5, UR7, !P0 ;  /* 0x0000000705007c0c */ /* 0x000fe2000c721270 */
[----:B------:R-:W-:Y:S01]  /*34c0*/  IMAD R0, R39, 0x2, R18 ;  /* 0x0000000227007824 */ /* 0x000fe200078e0212 */
[----:B------:R-:W-:-:S02]  /*34d0*/  LEA R2, P6, R18, R31, 0x1 ;  /* 0x0000001f12027211 */ /* 0x000fc400078c08ff */
[----:B------:R-:W-:Y:S01]  /*34e0*/  ISETP.LT.AND P2, PT, R6, UR7, !P0 ;  /* 0x0000000706007c0c */ /* 0x000fe2000c741270 */
[----:B------:R-:W-:Y:S01]  /*34f0*/  IMAD R4, R39, 0x2, R0 ;  /* 0x0000000227047824 */ /* 0x000fe200078e0200 */
[----:B------:R-:W-:Y:S02]  /*3500*/  LEA.HI.X.SX32 R3, R18, R37, 0x1, P6 ;  /* 0x0000002512037211 */ /* 0x000fe400030f0eff */
[----:B------:R-:W-:-:S04]  /*3510*/  LEA R18, P6, R0, R31, 0x1 ;  /* 0x0000001f00127211 */ /* 0x000fc800078c08ff */
[----:B------:R-:W-:Y:S01]  /*3520*/  LEA.HI.X.SX32 R19, R0, R37, 0x1, P6 ;  /* 0x0000002500137211 */ /* 0x000fe200030f0eff */
[----:B------:R-:W-:Y:S01]  /*3530*/  IMAD R0, R39, 0x2, R4 ;  /* 0x0000000227007824 */ /* 0x000fe200078e0204 */
[C---:B-1----:R-:W-:Y:S01]  /*3540*/  LEA R24, P6, R4.reuse, R31, 0x1 ;  /* 0x0000001f04187211 */ /* 0x042fe200078c08ff */
[----:B------:R-:W0:Y:S03]  /*3550*/  LDS.128 R20, [R29+UR12] ;  /* 0x0000000c1d147984 */ /* 0x000e260008000c00 */
[----:B------:R-:W-:Y:S01]  /*3560*/  LEA.HI.X.SX32 R25, R4, R37, 0x1, P6 ;  /* 0x0000002504197211 */ /* 0x000fe200030f0eff */
[----:B------:R-:W-:Y:S01]  /*3570*/  BAR.SYNC.DEFER_BLOCKING 0x0 ;  /* 0x0000000000007b1d */ /* 0x000fe20000010000 */
[----:B------:R-:W-:-:S04]  /*3580*/  LEA R26, P6, R0, R31, 0x1 ;  /* 0x0000001f001a7211 */ /* 0x000fc800078c08ff */
[----:B------:R-:W-:Y:S01]  /*3590*/  LEA.HI.X.SX32 R27, R0, R37, 0x1, P6 ;  /* 0x00000025001b7211 */ /* 0x000fe200030f0eff */
[----:B------:R-:W-:Y:S02]  /*35a0*/  STSM.16.M88.4 [R28], R32 ;  /* 0x000000201c007844 */ /* 0x000fe40000000200 */
[----:B------:R-:W-:Y:S06]  /*35b0*/  BAR.SYNC.DEFER_BLOCKING 0x0 ;  /* 0x0000000000007b1d */ /* 0x000fec0000010000 */
[----:B0-----:R0:W-:Y:S01]  /*35c0*/  @P5 STG.E.U16 desc[UR24][R2.64], R20 ;  /* 0x0000001402005986 */ /* 0x0011e2000c101518 */
[----:B------:R-:W-:-:S03]  /*35d0*/  ISETP.LT.AND P5, PT, R7, UR7, !P0 ;  /* 0x0000000707007c0c */ /* 0x000fc6000c7a1270 */
[----:B------:R1:W-:Y:S01]  /*35e0*/  @P3 STG.E.U16 desc[UR24][R18.64], R21 ;  /* 0x0000001512003986 */ /* 0x0003e2000c101518 */
[----:B------:R-:W-:Y:S01]  /*35f0*/  ISETP.LT.AND P3, PT, R8, UR7, !P0 ;  /* 0x0000000708007c0c */ /* 0x000fe2000c761270 */
[C---:B------:R-:W-:Y:S02]  /*3600*/  IMAD R8, R39.reuse, 0x2, R0 ;  /* 0x0000000227087824 */ /* 0x040fe400078e0200 */
[----:B------:R-:W2:Y:S02]  /*3610*/  LDS.128 R4, [R29+UR12] ;  /* 0x0000000c1d047984 */ /* 0x000ea40008000c00 */
[C---:B------:R-:W-:Y:S01]  /*3620*/  IMAD R0, R39.reuse, 0x2, R8 ;  /* 0x0000000227007824 */ /* 0x040fe200078e0208 */
[----:B0-----:R-:W-:Y:S01]  /*3630*/  LEA R2, P6, R8, R31, 0x1 ;  /* 0x0000001f08027211 */ /* 0x001fe200078c08ff */
[----:B------:R-:W-:Y:S01]  /*3640*/  @P4 STG.E.U16 desc[UR24][R24.64], R22 ;  /* 0x0000001618004986 */ /* 0x000fe2000c101518 */
[----:B------:R-:W-:Y:S02]  /*3650*/  PRMT R20, R20, 0x7632, R20 ;  /* 0x0000763214147816 */ /* 0x000fe40000000014 */
[----:B------:R-:W-:Y:S01]  /*3660*/  LEA.HI.X.SX32 R3, R8, R37, 0x1, P6 ;  /* 0x0000002508037211 */ /* 0x000fe200030f0eff */
[----:B-1----:R-:W-:Y:S01]  /*3670*/  IMAD R18, R39, 0x2, R0 ;  /* 0x0000000227127824 */ /* 0x002fe200078e0200 */
[----:B------:R-:W-:Y:S01]  /*3680*/  LEA R8, P6, R0, R31, 0x1 ;  /* 0x0000001f00087211 */ /* 0x000fe200078c08ff */
[----:B------:R-:W-:Y:S01]  /*3690*/  @P1 STG.E.U16 desc[UR24][R26.64], R23 ;  /* 0x000000171a001986 */ /* 0x000fe2000c101518 */
[----:B------:R-:W-:-:S02]  /*36a0*/  ISETP.LT.AND P4, PT, R9, UR7, !P0 ;  /* 0x0000000709007c0c */ /* 0x000fc4000c781270 */
[----:B------:R-:W-:Y:S01]  /*36b0*/  ISETP.LT.AND P1, PT, R10, UR7, !P0 ;  /* 0x000000070a007c0c */ /* 0x000fe2000c721270 */
[----:B------:R0:W-:Y:S01]  /*36c0*/  @P2 STG.E.U16 desc[UR24][R2.64], R20 ;  /* 0x0000001402002986 */ /* 0x0001e2000c101518 */
[----:B------:R-:W-:Y:S01]  /*36d0*/  LEA.HI.X.SX32 R9, R0, R37, 0x1, P6 ;  /* 0x0000002500097211 */ /* 0x000fe200030f0eff */
[----:B------:R-:W-:Y:S01]  /*36e0*/  IMAD R0, R39, 0x2, R18 ;  /* 0x0000000227007824 */ /* 0x000fe200078e0212 */
[C---:B------:R-:W-:Y:S02]  /*36f0*/  LEA R10, P6, R18.reuse, R31, 0x1 ;  /* 0x0000001f120a7211 */ /* 0x040fe400078c08ff */
[----:B------:R-:W-:Y:S02]  /*3700*/  ISETP.LT.AND P2, PT, R11, UR7, !P0 ;  /* 0x000000070b007c0c */ /* 0x000fe4000c741270 */
[----:B------:R-:W-:Y:S02]  /*3710*/  LEA.HI.X.SX32 R11, R18, R37, 0x1, P6 ;  /* 0x00000025120b7211 */ /* 0x000fe400030f0eff */
[----:B------:R-:W-:-:S02]  /*3720*/  LEA R18, P6, R0, R31, 0x1 ;  /* 0x0000001f00127211 */ /* 0x000fc400078c08ff */
[----:B------:R-:W-:Y:S01]  /*3730*/  PRMT R21, R21, 0x7632, R21 ;  /* 0x0000763215157816 */ /* 0x000fe20000000015 */
[C---:B0-----:R-:W-:Y:S01]  /*3740*/  IMAD R3, R39.reuse, 0x2, R0 ;  /* 0x0000000227037824 */ /* 0x041fe200078e0200 */
[----:B------:R-:W-:Y:S02]  /*3750*/  LEA.HI.X.SX32 R19, R0, R37, 0x1, P6 ;  /* 0x0000002500137211 */ /* 0x000fe400030f0eff */
[----:B------:R-:W-:Y:S01]  /*3760*/  PRMT R22, R22, 0x7632, R22 ;  /* 0x0000763216167816 */ /* 0x000fe20000000016 */
[C---:B------:R-:W-:Y:S01]  /*3770*/  IMAD R0, R39.reuse, 0x2, R3 ;  /* 0x0000000227007824 */ /* 0x040fe200078e0203 */
[----:B------:R0:W-:Y:S01]  /*3780*/  @P5 STG.E.U16 desc[UR24][R8.64], R21 ;  /* 0x0000001508005986 */ /* 0x0001e2000c101518 */
[----:B------:R-:W-:Y:S02]  /*3790*/  ISETP.LT.AND P5, PT, R12, UR7, !P0 ;  /* 0x000000070c007c0c */ /* 0x000fe4000c7a1270 */
[----:B------:R-:W-:Y:S01]  /*37a0*/  IMAD R20, R39, 0x2, R0 ;  /* 0x0000000227147824 */ /* 0x000fe200078e0200 */
[----:B------:R1:W-:Y:S01]  /*37b0*/  @P3 STG.E.U16 desc[UR24][R10.64], R22 ;  /* 0x000000160a003986 */ /* 0x0003e2000c101518 */
[----:B------:R-:W-:-:S04]  /*37c0*/  LEA R2, P3, R3, R31, 0x1 ;  /* 0x0000001f03027211 */ /* 0x000fc800078608ff */
[----:B------:R-:W-:Y:S02]  /*37d0*/  LEA.HI.X.SX32 R3, R3, R37, 0x1, P3 ;  /* 0x0000002503037211 */ /* 0x000fe400018f0eff */
[----:B------:R-:W-:Y:S02]  /*37e0*/  ISETP.LT.AND P3, PT, R14, UR7, !P0 ;  /* 0x000000070e007c0c */ /* 0x000fe4000c761270 */
[----:B0-----:R-:W-:Y:S02]  /*37f0*/  PRMT R9, R23, 0x7632, R9 ;  /* 0x0000763217097816 */ /* 0x001fe40000000009 */
[----:B------:R-:W-:-:S03]  /*3800*/  LEA R8, P6, R0, R31, 0x1 ;  /* 0x0000001f00087211 */ /* 0x000fc600078c08ff */
[----:B------:R0:W-:Y:S01]  /*3810*/  @P4 STG.E.U16 desc[UR24][R18.64], R9 ;  /* 0x0000000912004986 */ /* 0x0001e2000c101518 */
[----:B------:R-:W-:-:S03]  /*3820*/  ISETP.LT.AND P4, PT, R13, UR7, !P0 ;  /* 0x000000070d007c0c */ /* 0x000fc6000c781270 */
[----:B--2---:R2:W-:Y:S01]  /*3830*/  @P1 STG.E.U16 desc[UR24][R2.64], R4 ;  /* 0x0000000402001986 */ /* 0x0045e2000c101518 */
[----:B-1----:R-:W-:-:S04]  /*3840*/  LEA R10, P1, R20, R31, 0x1 ;  /* 0x0000001f140a7211 */ /* 0x002fc800078208ff */
[-C--:B------:R-:W-:Y:S02]  /*3850*/  LEA.HI.X.SX32 R11, R20, R37.reuse, 0x1, P1 ;  /* 0x00000025140b7211 */ /* 0x080fe400008f0eff */
[----:B0-----:R-:W-:Y:S01]  /*3860*/  LEA.HI.X.SX32 R9, R0, R37, 0x1, P6 ;  /* 0x0000002500097211 */ /* 0x001fe200030f0eff */
[----:B------:R-:W-:Y:S01]  /*3870*/  IMAD R0, R39, 0x2, R20 ;  /* 0x0000000227007824 */ /* 0x000fe200078e0214 */
[----:B--2---:R-:W-:-:S03]  /*3880*/  PRMT R4, R4, 0x7632, R4 ;  /* 0x0000763204047816 */ /* 0x004fc60000000004 */
[C---:B------:R-:W-:Y:S01]  /*3890*/  IMAD R14, R39.reuse, 0x2, R0 ;  /* 0x00000002270e7824 */ /* 0x040fe200078e0200 */
[----:B------:R0:W-:Y:S01]  /*38a0*/  @P2 STG.E.U16 desc[UR24][R8.64], R5 ;  /* 0x0000000508002986 */ /* 0x0001e2000c101518 */
[-C--:B------:R-:W-:Y:S02]  /*38b0*/  LEA R12, P2, R0, R31.reuse, 0x1 ;  /* 0x0000001f000c7211 */ /* 0x080fe400078408ff */
[C---:B------:R-:W-:Y:S01]  /*38c0*/  IMAD R21, R39.reuse, 0x2, R14 ;  /* 0x0000000227157824 */ /* 0x040fe200078e020e */
[----:B------:R-:W-:Y:S01]  /*38d0*/  LEA R18, P6, R14, R31, 0x1 ;  /* 0x0000001f0e127211 */ /* 0x000fe200078c08ff */
[----:B------:R1:W-:Y:S01]  /*38e0*/  @P5 STG.E.U16 desc[UR24][R10.64], R6 ;  /* 0x000000060a005986 */ /* 0x0003e2000c101518 */
[-C--:B------:R-:W-:Y:S01]  /*38f0*/  LEA.HI.X.SX32 R13, R0, R37.reuse, 0x1, P2 ;  /* 0x00000025000d7211 */ /* 0x080fe200010f0eff */
[----:B------:R-:W-:Y:S01]  /*3900*/  IMAD R20, R39, 0x2, R21 ;  /* 0x0000000227147824 */ /* 0x000fe200078e0215 */
[----:B------:R-:W-:Y:S02]  /*3910*/  LEA.HI.X.SX32 R19, R14, R37, 0x1, P6 ;  /* 0x000000250e137211 */ /* 0x000fe400030f0eff */
[-C--:B------:R-:W-:Y:S01]  /*3920*/  LEA R2, P6, R21, R31.reuse, 0x1 ;  /* 0x0000001f15027211 */ /* 0x080fe200078c08ff */
[----:B------:R-:W-:Y:S01]  /*3930*/  IMAD R0, R39, 0x2, R20 ;  /* 0x0000000227007824 */ /* 0x000fe200078e0214 */
[----:B0-----:R-:W-:Y:S01]  /*3940*/  LEA R8, P1, R20, R31, 0x1 ;  /* 0x0000001f14087211 */ /* 0x001fe200078208ff */
[----:B------:R1:W-:Y:S01]  /*3950*/  @P4 STG.E.U16 desc[UR24][R12.64], R7 ;  /* 0x000000070c004986 */ /* 0x0003e2000c101518 */
[----:B------:R-:W-:-:S02]  /*3960*/  ISETP.LT.AND P2, PT, R15, UR7, !P0 ;  /* 0x000000070f007c0c */ /* 0x000fc4000c741270 */
[-C--:B------:R-:W-:Y:S01]  /*3970*/  LEA.HI.X.SX32 R9, R20, R37.reuse, 0x1, P1 ;  /* 0x0000002514097211 */ /* 0x080fe200008f0eff */
[----:B------:R1:W-:Y:S01]  /*3980*/  @P3 STG.E.U16 desc[UR24][R18.64], R4 ;  /* 0x0000000412003986 */ /* 0x0003e2000c101518 */
[----:B------:R-:W-:Y:S02]  /*3990*/  ISETP.LT.AND P1, PT, R16, UR7, !P0 ;  /* 0x0000000710007c0c */ /* 0x000fe4000c721270 */
[----:B------:R-:W-:Y:S02]  /*39a0*/  ISETP.LT.AND P0, PT, R17, UR7, !P0 ;  /* 0x0000000711007c0c */ /* 0x000fe4000c701270 */
[----:B------:R-:W-:Y:S02]  /*39b0*/  LEA.HI.X.SX32 R3, R21, R37, 0x1, P6 ;  /* 0x0000002515037211 */ /* 0x000fe400030f0eff */
[----:B------:R-:W-:Y:S02]  /*39c0*/  LEA R14, P6, R0, R31, 0x1 ;  /* 0x0000001f000e7211 */ /* 0x000fe400078c08ff */
[----:B------:R-:W-:-:S02]  /*39d0*/  PRMT R5, R5, 0x7632, R5 ;  /* 0x0000763205057816 */ /* 0x000fc40000000005 */
[----:B------:R-:W-:Y:S02]  /*39e0*/  LEA.HI.X.SX32 R15, R0, R37, 0x1, P6 ;  /* 0x00000025000f7211 */ /* 0x000fe400030f0eff */
[----:B------:R-:W-:Y:S01]  /*39f0*/  PRMT R0, R6, 0x7632, R0 ;  /* 0x0000763206007816 */ /* 0x000fe20000000000 */
[----:B------:R1:W-:Y:S04]  /*3a00*/  @P2 STG.E.U16 desc[UR24][R2.64], R5 ;  /* 0x0000000502002986 */ /* 0x0003e8000c101518 */
[----:B------:R1:W-:Y:S01]  /*3a10*/  @P1 STG.E.U16 desc[UR24][R8.64], R0 ;  /* 0x0000000008001986 */ /* 0x0003e2000c101518 */
[----:B------:R-:W-:Y:S05]  /*3a20*/  @!P0 EXIT ;  /* 0x000000000000894d */ /* 0x000fea0003800000 */
[----:B-1----:R-:W-:-:S05]  /*3a30*/  PRMT R7, R7, 0x7632, R7 ;  /* 0x0000763207077816 */ /* 0x002fca0000000007 */
[----:B------:R-:W-:Y:S01]  /*3a40*/  STG.E.U16 desc[UR24][R14.64], R7 ;  /* 0x000000070e007986 */ /* 0x000fe2000c101518 */
[----:B------:R-:W-:Y:S05]  /*3a50*/  EXIT ;  /* 0x000000000000794d */ /* 0x000fea0003800000 */
.L_x_2:
[----:B------:R-:W-:-:S00]  /*3a60*/  BRA `(.L_x_2) ;  /* 0xfffffffc00fc7947 */ /* 0x000fc0000383ffff */
[----:B------:R-:W-:-:S00]  /*3a70*/  NOP ;  /* 0x0000000000007918 */ /* 0x000fc00000000000 */
        /* <DEDUP_REMOVED lines=8> */
.L_x_3:


//--------------------- .nv.shared.matmul_kernel  --------------------------
	.section	.nv.shared.matmul_kernel,"aw",@nobits
	.sectionflags	@""
	.align	16
	.zero		1024


//--------------------- .nv.shared.reserved.0     --------------------------
	.section	.nv.shared.reserved.0,"aw",@nobits
	.weak		__nv_reservedSMEM_offset_0_alias
	.size		__nv_reservedSMEM_offset_0_alias, 0, 0
	.other		__nv_reservedSMEM_offset_0_alias,@"STO_CUDA_RESERVED_SHARED STV_DEFAULT"
__nv_reservedSMEM_offset_0_alias:
	.zero		0


//--------------------- .nv.constant0.matmul_kernel --------------------------
	.section	.nv.constant0.matmul_kernel,"a",@progbits
	.sectionflags	@""
	.align	4
.nv.constant0.matmul_kernel:
	.zero		608


//--------------------- SYMBOLS --------------------------

	.type		.nv.reservedSmem.offset0,@object
	.size		.nv.reservedSmem.offset0,0x4
